	.target	sm_90a

	.elftype	@"ET_EXEC"


//--------------------- .note.nv.tkinfo           --------------------------
	.section	.note.nv.tkinfo,"",@"SHT_NOTE"
	.sectionflags	@"SHF_NOTE_NV_TKINFO"
	.tkinfo
        /*0018*/ 	.word	0x00000002
        /*0030*/ 	.string	""
        /*0030*/ 	.string	"ptxas"
        /*0030*/ 	.string	"Cuda compilation tools, release 13.0, V13.0.88"
        /*0030*/ 	.string	"Build cuda_13.0.r13.0/compiler.36424714_0"
        /*0030*/ 	.string	"-arch sm_90a -m 64 "



//--------------------- .note.nv.cuinfo           --------------------------
	.section	.note.nv.cuinfo,"",@"SHT_NOTE"
	.sectionflags	@"SHF_NOTE_NV_CUINFO"
        /*0018*/ 	.short	0x0002
        /*001a*/ 	.short	0x005a
        /*001c*/ 	.short	0x0082
	.zero		2


//--------------------- .nv.info                  --------------------------
	.section	.nv.info,"",@"SHT_CUDA_INFO"
	.align	4


	//----- nvinfo : EIATTR_REGCOUNT
	.align		4
        /*0000*/ 	.byte	0x04, 0x2f
        /*0002*/ 	.short	(.L_12 - .L_11)
	.align		4
.L_11:
        /*0004*/ 	.word	index@(_ZN7cutlass13device_kernelINS_4gemm6kernel13GemmUniversalIN4cute5tupleIJiiiiEEENS1_10collective13CollectiveMmaINS1_37MainloopSm90TmaGmmaWarpSpecializedFP8ILi9ENS5_IJNS4_1CILi2EEENSA_ILi1EEESC_EEENS1_35KernelTmaWarpSpecializedCooperativeEEENS5_IJNSA_ILi128EEENSA_ILi64EEESG_EEENS_12float_e5m2_tENS5_IJlSC_lEEESJ_SK_NS4_8TiledMMAINS4_8MMA_AtomIJNS4_4SM904GMMA30MMA_64x64x32_F32E5M2E5M2_SS_TNILNSO_7ScaleInE1ELSQ_1EEEEEENS4_6LayoutISD_NS5_IJSC_NSA_ILi0EEESU_EEEEENS5_IJNS4_10UnderscoreESX_SX_EEEEENS4_13SM90_TMA_LOADENS4_14ComposedLayoutINS4_7SwizzleILi3ELi4ELi3EEENS4_18smem_ptr_flag_bitsILi8EEENST_INS5_IJNSA_ILi8EEESG_EEENS5_IJSG_SC_EEEEEEEvNS4_8identityENS4_23SM90_TMA_LOAD_MULTICASTES1A_vS1B_EENS_8epilogue10collective6detail29Sm90TmaWarpSpecializedAdapterINS1F_15DefaultEpilogueISJ_SK_SK_NS1E_6thread17LinearCombinationISJ_Li1EffLNS1J_9ScaleType4KindE0ELNS_15FloatRoundStyleE2ESJ_EENS1_15EpilogueDefaultEEEEEvvEEEEvNT_6ParamsE)
        /*0008*/ 	.word	0x000000a8


	//----- nvinfo : EIATTR_FRAME_SIZE
	.align		4
.L_12:
        /*000c*/ 	.byte	0x04, 0x11
        /*000e*/ 	.short	(.L_14 - .L_13)
	.align		4
.L_13:
        /*0010*/ 	.word	index@(_ZN7cutlass13device_kernelINS_4gemm6kernel13GemmUniversalIN4cute5tupleIJiiiiEEENS1_10collective13CollectiveMmaINS1_37MainloopSm90TmaGmmaWarpSpecializedFP8ILi9ENS5_IJNS4_1CILi2EEENSA_ILi1EEESC_EEENS1_35KernelTmaWarpSpecializedCooperativeEEENS5_IJNSA_ILi128EEENSA_ILi64EEESG_EEENS_12float_e5m2_tENS5_IJlSC_lEEESJ_SK_NS4_8TiledMMAINS4_8MMA_AtomIJNS4_4SM904GMMA30MMA_64x64x32_F32E5M2E5M2_SS_TNILNSO_7ScaleInE1ELSQ_1EEEEEENS4_6LayoutISD_NS5_IJSC_NSA_ILi0EEESU_EEEEENS5_IJNS4_10UnderscoreESX_SX_EEEEENS4_13SM90_TMA_LOADENS4_14ComposedLayoutINS4_7SwizzleILi3ELi4ELi3EEENS4_18smem_ptr_flag_bitsILi8EEENST_INS5_IJNSA_ILi8EEESG_EEENS5_IJSG_SC_EEEEEEEvNS4_8identityENS4_23SM90_TMA_LOAD_MULTICASTES1A_vS1B_EENS_8epilogue10collective6detail29Sm90TmaWarpSpecializedAdapterINS1F_15DefaultEpilogueISJ_SK_SK_NS1E_6thread17LinearCombinationISJ_Li1EffLNS1J_9ScaleType4KindE0ELNS_15FloatRoundStyleE2ESJ_EENS1_15EpilogueDefaultEEEEEvvEEEEvNT_6ParamsE)
        /*0014*/ 	.word	0x00000000


	//----- nvinfo : EIATTR_MIN_STACK_SIZE
	.align		4
.L_14:
        /*0018*/ 	.byte	0x04, 0x12
        /*001a*/ 	.short	(.L_16 - .L_15)
	.align		4
.L_15:
        /*001c*/ 	.word	index@(_ZN7cutlass13device_kernelINS_4gemm6kernel13GemmUniversalIN4cute5tupleIJiiiiEEENS1_10collective13CollectiveMmaINS1_37MainloopSm90TmaGmmaWarpSpecializedFP8ILi9ENS5_IJNS4_1CILi2EEENSA_ILi1EEESC_EEENS1_35KernelTmaWarpSpecializedCooperativeEEENS5_IJNSA_ILi128EEENSA_ILi64EEESG_EEENS_12float_e5m2_tENS5_IJlSC_lEEESJ_SK_NS4_8TiledMMAINS4_8MMA_AtomIJNS4_4SM904GMMA30MMA_64x64x32_F32E5M2E5M2_SS_TNILNSO_7ScaleInE1ELSQ_1EEEEEENS4_6LayoutISD_NS5_IJSC_NSA_ILi0EEESU_EEEEENS5_IJNS4_10UnderscoreESX_SX_EEEEENS4_13SM90_TMA_LOADENS4_14ComposedLayoutINS4_7SwizzleILi3ELi4ELi3EEENS4_18smem_ptr_flag_bitsILi8EEENST_INS5_IJNSA_ILi8EEESG_EEENS5_IJSG_SC_EEEEEEEvNS4_8identityENS4_23SM90_TMA_LOAD_MULTICASTES1A_vS1B_EENS_8epilogue10collective6detail29Sm90TmaWarpSpecializedAdapterINS1F_15DefaultEpilogueISJ_SK_SK_NS1E_6thread17LinearCombinationISJ_Li1EffLNS1J_9ScaleType4KindE0ELNS_15FloatRoundStyleE2ESJ_EENS1_15EpilogueDefaultEEEEEvvEEEEvNT_6ParamsE)
        /*0020*/ 	.word	0x00000000
.L_16:


//--------------------- .nv.compat                --------------------------
	.section	.nv.compat,"",@"SHT_CUDA_COMPAT_INFO"
	.align	4
        /*0000*/ 	.byte	0x02, 0x09, 0x01, 0x00, 0x02, 0x02, 0x04, 0x00, 0x02, 0x05, 0x05, 0x00, 0x03, 0x07, 0x01, 0x01
        /*0010*/ 	.byte	0x02, 0x03, 0x01, 0x00, 0x02, 0x06, 0x01, 0x00, 0x04, 0x0b, 0x08, 0x00, 0x00, 0x00, 0x00, 0x00
        /*0020*/ 	.byte	0x00, 0x00, 0x00, 0x00


//--------------------- .nv.info._ZN7cutlass13device_kernelINS_4gemm6kernel13GemmUniversalIN4cute5tupleIJiiiiEEENS1_10collective13CollectiveMmaINS1_37MainloopSm90TmaGmmaWarpSpecializedFP8ILi9ENS5_IJNS4_1CILi2EEENSA_ILi1EEESC_EEENS1_35KernelTmaWarpSpecializedCooperativeEEENS5_IJNSA_ILi128EEENSA_ILi64EEESG_EEENS_12float_e5m2_tENS5_IJlSC_lEEESJ_SK_NS4_8TiledMMAINS4_8MMA_AtomIJNS4_4SM904GMMA30MMA_64x64x32_F32E5M2E5M2_SS_TNILNSO_7ScaleInE1ELSQ_1EEEEEENS4_6LayoutISD_NS5_IJSC_NSA_ILi0EEESU_EEEEENS5_IJNS4_10UnderscoreESX_SX_EEEEENS4_13SM90_TMA_LOADENS4_14ComposedLayoutINS4_7SwizzleILi3ELi4ELi3EEENS4_18smem_ptr_flag_bitsILi8EEENST_INS5_IJNSA_ILi8EEESG_EEENS5_IJSG_SC_EEEEEEEvNS4_8identityENS4_23SM90_TMA_LOAD_MULTICASTES1A_vS1B_EENS_8epilogue10collective6detail29Sm90TmaWarpSpecializedAdapterINS1F_15DefaultEpilogueISJ_SK_SK_NS1E_6thread17LinearCombinationISJ_Li1EffLNS1J_9ScaleType4KindE0ELNS_15FloatRoundStyleE2ESJ_EENS1_15EpilogueDefaultEEEEEvvEEEEvNT_6ParamsE --------------------------
	.section	.nv.info._ZN7cutlass13device_kernelINS_4gemm6kernel13GemmUniversalIN4cute5tupleIJiiiiEEENS1_10collective13CollectiveMmaINS1_37MainloopSm90TmaGmmaWarpSpecializedFP8ILi9ENS5_IJNS4_1CILi2EEENSA_ILi1EEESC_EEENS1_35KernelTmaWarpSpecializedCooperativeEEENS5_IJNSA_ILi128EEENSA_ILi64EEESG_EEENS_12float_e5m2_tENS5_IJlSC_lEEESJ_SK_NS4_8TiledMMAINS4_8MMA_AtomIJNS4_4SM904GMMA30MMA_64x64x32_F32E5M2E5M2_SS_TNILNSO_7ScaleInE1ELSQ_1EEEEEENS4_6LayoutISD_NS5_IJSC_NSA_ILi0EEESU_EEEEENS5_IJNS4_10UnderscoreESX_SX_EEEEENS4_13SM90_TMA_LOADENS4_14ComposedLayoutINS4_7SwizzleILi3ELi4ELi3EEENS4_18smem_ptr_flag_bitsILi8EEENST_INS5_IJNSA_ILi8EEESG_EEENS5_IJSG_SC_EEEEEEEvNS4_8identityENS4_23SM90_TMA_LOAD_MULTICASTES1A_vS1B_EENS_8epilogue10collective6detail29Sm90TmaWarpSpecializedAdapterINS1F_15DefaultEpilogueISJ_SK_SK_NS1E_6thread17LinearCombinationISJ_Li1EffLNS1J_9ScaleType4KindE0ELNS_15FloatRoundStyleE2ESJ_EENS1_15EpilogueDefaultEEEEEvvEEEEvNT_6ParamsE,"",@"SHT_CUDA_INFO"
	.sectionflags	@""
	.align	4


	//----- nvinfo : EIATTR_CUDA_API_VERSION
	.align		4
        /*0000*/ 	.byte	0x04, 0x37
        /*0002*/ 	.short	(.L_18 - .L_17)
.L_17:
        /*0004*/ 	.word	0x00000082


	//----- nvinfo : EIATTR_KPARAM_INFO
	.align		4
.L_18:
        /*0008*/ 	.byte	0x04, 0x17
        /*000a*/ 	.short	(.L_20 - .L_19)
.L_19:
        /*000c*/ 	.word	0x00000000
        /*0010*/ 	.short	0x0000
        /*0012*/ 	.short	0x0070
        /*0014*/ 	.byte	0x00, 0xf0, 0x01, 0x10


	//----- nvinfo : EIATTR_SPARSE_MMA_MASK
	.align		4
.L_20:
        /*0018*/ 	.byte	0x03, 0x50
        /*001a*/ 	.short	0x0000


	//----- nvinfo : EIATTR_MAXREG_COUNT
	.align		4
        /*001c*/ 	.byte	0x03, 0x1b
        /*001e*/ 	.short	0x00a8


	//----- nvinfo : EIATTR_NUM_BARRIERS
	.align		4
        /*0020*/ 	.byte	0x02, 0x4c
        /*0022*/ 	.byte	0x01
	.zero		1


	//----- nvinfo : EIATTR_MERCURY_ISA_VERSION
	.align		4
        /*0024*/ 	.byte	0x03, 0x5f
        /*0026*/ 	.short	0x0101


	//----- nvinfo : EIATTR_INT_WARP_WIDE_INSTR_OFFSETS
	.align		4
        /*0028*/ 	.byte	0x04, 0x31
        /*002a*/ 	.short	(.L_22 - .L_21)


	//   ....[0]....
.L_21:
        /*002c*/ 	.word	0x00000540


	//   ....[1]....
        /*0030*/ 	.word	0x00000670


	//   ....[2]....
        /*0034*/ 	.word	0x00000750


	//----- nvinfo : EIATTR_COOP_GROUP_MASK_REGIDS
	.align		4
.L_22:
        /*0038*/ 	.byte	0x04, 0x29
        /*003a*/ 	.short	(.L_24 - .L_23)


	//   ....[0]....
.L_23:
        /*003c*/ 	.word	0xffffffff


	//   ....[1]....
        /*0040*/ 	.word	0xffffffff


	//   ....[2]....
        /*0044*/ 	.word	0xffffffff


	//   ....[3]....
        /*0048*/ 	.word	0xffffffff


	//   ....[4]....
        /*004c*/ 	.word	0xffffffff


	//   ....[5]....
        /*0050*/ 	.word	0xffffffff


	//----- nvinfo : EIATTR_COOP_GROUP_INSTR_OFFSETS
	.align		4
.L_24:
        /*0054*/ 	.byte	0x04, 0x28
        /*0056*/ 	.short	(.L_26 - .L_25)


	//   ....[0]....
.L_25:
        /*0058*/ 	.word	0x00000060


	//   ....[1]....
        /*005c*/ 	.word	0x00000070


	//   ....[2]....
        /*0060*/ 	.word	0x00000130


	//   ....[3]....
        /*0064*/ 	.word	0x000003a0


	//   ....[4]....
        /*0068*/ 	.word	0x000008c0


	//   ....[5]....
        /*006c*/ 	.word	0x00001330


	//----- nvinfo : EIATTR_REG_RECONFIG
	.align		4
.L_26:
        /*0070*/ 	.byte	0x01, 0x54
	.zero		2


	//----- nvinfo : EIATTR_MBARRIER_INSTR_OFFSETS
	.align		4
        /*0074*/ 	.byte	0x04, 0x39
        /*0076*/ 	.short	(.L_28 - .L_27)


	//   ....[0]....
.L_27:
        /*0078*/ 	.word	0x00000250
        /*007c*/ 	.word	0x000000ff
        /*0080*/ 	.word	0x00000000
        /*0084*/ 	.short	0x0100
        /*0086*/ 	.byte	0x08
	.zero		1


	//   ....[1]....
        /*0088*/ 	.word	0x00000260
        /*008c*/ 	.word	0x000000ff
        /*0090*/ 	.word	0x00000048
        /*0094*/ 	.short	0x0100
        /*0096*/ 	.byte	0x08
	.zero		1


	//   ....[2]....
        /*0098*/ 	.word	0x00000270
        /*009c*/ 	.word	0x000000ff
        /*00a0*/ 	.word	0x00000008
        /*00a4*/ 	.short	0x0100
        /*00a6*/ 	.byte	0x08
	.zero		1


	//   ....[3]....
        /*00a8*/ 	.word	0x00000280
        /*00ac*/ 	.word	0x000000ff
        /*00b0*/ 	.word	0x00000050
        /*00b4*/ 	.short	0x0100
        /*00b6*/ 	.byte	0x08
	.zero		1


	//   ....[4]....
        /*00b8*/ 	.word	0x00000290
        /*00bc*/ 	.word	0x000000ff
        /*00c0*/ 	.word	0x00000010
        /*00c4*/ 	.short	0x0100
        /*00c6*/ 	.byte	0x08
	.zero		1


	//   ....[5]....
        /*00c8*/ 	.word	0x000002a0
        /*00cc*/ 	.word	0x000000ff
        /*00d0*/ 	.word	0x00000058
        /*00d4*/ 	.short	0x0100
        /*00d6*/ 	.byte	0x08
	.zero		1


	//   ....[6]....
        /*00d8*/ 	.word	0x000002b0
        /*00dc*/ 	.word	0x000000ff
        /*00e0*/ 	.word	0x00000018
        /*00e4*/ 	.short	0x0100
        /*00e6*/ 	.byte	0x08
	.zero		1


	//   ....[7]....
        /*00e8*/ 	.word	0x000002c0
        /*00ec*/ 	.word	0x000000ff
        /*00f0*/ 	.word	0x00000060
        /*00f4*/ 	.short	0x0100
        /*00f6*/ 	.byte	0x08
	.zero		1


	//   ....[8]....
        /*00f8*/ 	.word	0x000002d0
        /*00fc*/ 	.word	0x000000ff
        /*0100*/ 	.word	0x00000020
        /*0104*/ 	.short	0x0100
        /*0106*/ 	.byte	0x08
	.zero		1


	//   ....[9]....
        /*0108*/ 	.word	0x000002e0
        /*010c*/ 	.word	0x000000ff
        /*0110*/ 	.word	0x00000068
        /*0114*/ 	.short	0x0100
        /*0116*/ 	.byte	0x08
	.zero		1


	//   ....[10]....
        /*0118*/ 	.word	0x000002f0
        /*011c*/ 	.word	0x000000ff
        /*0120*/ 	.word	0x00000028
        /*0124*/ 	.short	0x0100
        /*0126*/ 	.byte	0x08
	.zero		1


	//   ....[11]....
        /*0128*/ 	.word	0x00000300
        /*012c*/ 	.word	0x000000ff
        /*0130*/ 	.word	0x00000070
        /*0134*/ 	.short	0x0100
        /*0136*/ 	.byte	0x08
	.zero		1


	//   ....[12]....
        /*0138*/ 	.word	0x00000310
        /*013c*/ 	.word	0x000000ff
        /*0140*/ 	.word	0x00000030
        /*0144*/ 	.short	0x0100
        /*0146*/ 	.byte	0x08
	.zero		1


	//   ....[13]....
        /*0148*/ 	.word	0x00000320
        /*014c*/ 	.word	0x000000ff
        /*0150*/ 	.word	0x00000078
        /*0154*/ 	.short	0x0100
        /*0156*/ 	.byte	0x08
	.zero		1


	//   ....[14]....
        /*0158*/ 	.word	0x00000330
        /*015c*/ 	.word	0x000000ff
        /*0160*/ 	.word	0x00000038
        /*0164*/ 	.short	0x0100
        /*0166*/ 	.byte	0x08
	.zero		1


	//   ....[15]....
        /*0168*/ 	.word	0x00000340
        /*016c*/ 	.word	0x000000ff
        /*0170*/ 	.word	0x00000080
        /*0174*/ 	.short	0x0100
        /*0176*/ 	.byte	0x08
	.zero		1


	//   ....[16]....
        /*0178*/ 	.word	0x00000350
        /*017c*/ 	.word	0x000000ff
        /*0180*/ 	.word	0x00000040
        /*0184*/ 	.short	0x0100
        /*0186*/ 	.byte	0x08
	.zero		1


	//   ....[17]....
        /*0188*/ 	.word	0x00000360
        /*018c*/ 	.word	0x000000ff
        /*0190*/ 	.word	0x00000088
        /*0194*/ 	.short	0x0100
        /*0196*/ 	.byte	0x08
	.zero		1


	//   ....[18]....
        /*0198*/ 	.word	0x000007d0
        /*019c*/ 	.word	0x000000ff
        /*01a0*/ 	.word	0x000000a0
        /*01a4*/ 	.short	0x0100
        /*01a6*/ 	.byte	0x06
	.zero		1


	//   ....[19]....
        /*01a8*/ 	.word	0x00000860
        /*01ac*/ 	.word	0x000000ff
        /*01b0*/ 	.word	0x000000a8
        /*01b4*/ 	.short	0x0100
        /*01b6*/ 	.byte	0x06
	.zero		1


	//   ....[20]....
        /*01b8*/ 	.word	0x00001670
        /*01bc*/ 	.word	0x000000ff
        /*01c0*/ 	.word	0x00000000
        /*01c4*/ 	.short	0x010a
        /*01c6*/ 	.byte	0x06
	.zero		1


	//   ....[21]....
        /*01c8*/ 	.word	0x000016b0
        /*01cc*/ 	.word	0x000000ff
        /*01d0*/ 	.word	0x00000000
        /*01d4*/ 	.short	0x010a
        /*01d6*/ 	.byte	0x06
	.zero		1


	//   ....[22]....
        /*01d8*/ 	.word	0x00001db0
        /*01dc*/ 	.word	0x000000ff
        /*01e0*/ 	.word	0x00000000
        /*01e4*/ 	.short	0x010a
        /*01e6*/ 	.byte	0x0c
	.zero		1


	//   ....[23]....
        /*01e8*/ 	.word	0x00001df0
        /*01ec*/ 	.word	0x000000ff
        /*01f0*/ 	.word	0x00000000
        /*01f4*/ 	.short	0x010a
        /*01f6*/ 	.byte	0x0c
	.zero		1


	//   ....[24]....
        /*01f8*/ 	.word	0x000022e0
        /*01fc*/ 	.word	0x0000000a
        /*0200*/ 	.word	0x00000000
        /*0204*/ 	.short	0x0101
        /*0206*/ 	.byte	0x3f
	.zero		1


	//   ....[25]....
        /*0208*/ 	.word	0x00002780
        /*020c*/ 	.word	0x00000008
        /*0210*/ 	.word	0x00000000
        /*0214*/ 	.short	0x0101
        /*0216*/ 	.byte	0x3f
	.zero		1


	//   ....[26]....
        /*0218*/ 	.word	0x00006040
        /*021c*/ 	.word	0x00000015
        /*0220*/ 	.word	0x00000048
        /*0224*/ 	.short	0x010a
        /*0226*/ 	.byte	0x3f
	.zero		1


	//   ....[27]....
        /*0228*/ 	.word	0x000063c0
        /*022c*/ 	.word	0x00000008
        /*0230*/ 	.word	0x000000a8
        /*0234*/ 	.short	0x0101
        /*0236*/ 	.byte	0x3f
	.zero		1


	//   ....[28]....
        /*0238*/ 	.word	0x00006af0
        /*023c*/ 	.word	0x00000007
        /*0240*/ 	.word	0x00000000
        /*0244*/ 	.short	0x010a
        /*0246*/ 	.byte	0x3f
	.zero		1


	//   ....[29]....
        /*0248*/ 	.word	0x00006b70
        /*024c*/ 	.word	0x00000008
        /*0250*/ 	.word	0x00000000
        /*0254*/ 	.short	0x010a
        /*0256*/ 	.byte	0x3f
	.zero		1


	//   ....[30]....
        /*0258*/ 	.word	0x00006c00
        /*025c*/ 	.word	0x00000009
        /*0260*/ 	.word	0x00000000
        /*0264*/ 	.short	0x010a
        /*0266*/ 	.byte	0x3f
	.zero		1


	//   ....[31]....
        /*0268*/ 	.word	0x00006c90
        /*026c*/ 	.word	0x00000008
        /*0270*/ 	.word	0x00000000
        /*0274*/ 	.short	0x010a
        /*0276*/ 	.byte	0x3f
	.zero		1


	//   ....[32]....
        /*0278*/ 	.word	0x00006d20
        /*027c*/ 	.word	0x00000009
        /*0280*/ 	.word	0x00000000
        /*0284*/ 	.short	0x010a
        /*0286*/ 	.byte	0x3f
	.zero		1


	//   ....[33]....
        /*0288*/ 	.word	0x00006db0
        /*028c*/ 	.word	0x00000008
        /*0290*/ 	.word	0x00000000
        /*0294*/ 	.short	0x010a
        /*0296*/ 	.byte	0x3f
	.zero		1


	//   ....[34]....
        /*0298*/ 	.word	0x00006e40
        /*029c*/ 	.word	0x00000009
        /*02a0*/ 	.word	0x00000000
        /*02a4*/ 	.short	0x010a
        /*02a6*/ 	.byte	0x3f
	.zero		1


	//   ....[35]....
        /*02a8*/ 	.word	0x00006ed0
        /*02ac*/ 	.word	0x00000006
        /*02b0*/ 	.word	0x00000000
        /*02b4*/ 	.short	0x010a
        /*02b6*/ 	.byte	0x3f
	.zero		1


	//   ....[36]....
        /*02b8*/ 	.word	0x00006f60
        /*02bc*/ 	.word	0x00000003
        /*02c0*/ 	.word	0x00000000
        /*02c4*/ 	.short	0x010a
        /*02c6*/ 	.byte	0x3f
	.zero		1


	//   ....[37]....
        /*02c8*/ 	.word	0x00006fd0
        /*02cc*/ 	.word	0x00000009
        /*02d0*/ 	.word	0x00000000
        /*02d4*/ 	.short	0x010a
        /*02d6*/ 	.byte	0x3f
	.zero		1


	//   ....[38]....
        /*02d8*/ 	.word	0x00007030
        /*02dc*/ 	.word	0x0000000b
        /*02e0*/ 	.word	0x00000000
        /*02e4*/ 	.short	0x010a
        /*02e6*/ 	.byte	0x3f
	.zero		1


	//   ....[39]....
        /*02e8*/ 	.word	0x00007100
        /*02ec*/ 	.word	0x00000015
        /*02f0*/ 	.word	0x00000048
        /*02f4*/ 	.short	0x010a
        /*02f6*/ 	.byte	0x3f
	.zero		1


	//   ....[40]....
        /*02f8*/ 	.word	0x000071d0
        /*02fc*/ 	.word	0x00000007
        /*0300*/ 	.word	0x00000000
        /*0304*/ 	.short	0x010a
        /*0306*/ 	.byte	0x3f
	.zero		1


	//   ....[41]....
        /*0308*/ 	.word	0x00007220
        /*030c*/ 	.word	0x00000008
        /*0310*/ 	.word	0x00000000
        /*0314*/ 	.short	0x010a
        /*0316*/ 	.byte	0x3f
	.zero		1


	//   ....[42]....
        /*0318*/ 	.word	0x00007270
        /*031c*/ 	.word	0x00000009
        /*0320*/ 	.word	0x00000000
        /*0324*/ 	.short	0x010a
        /*0326*/ 	.byte	0x3f
	.zero		1


	//   ....[43]....
        /*0328*/ 	.word	0x000072c0
        /*032c*/ 	.word	0x00000008
        /*0330*/ 	.word	0x00000000
        /*0334*/ 	.short	0x010a
        /*0336*/ 	.byte	0x3f
	.zero		1


	//   ....[44]....
        /*0338*/ 	.word	0x00007310
        /*033c*/ 	.word	0x00000009
        /*0340*/ 	.word	0x00000000
        /*0344*/ 	.short	0x010a
        /*0346*/ 	.byte	0x3f
	.zero		1


	//   ....[45]....
        /*0348*/ 	.word	0x00007360
        /*034c*/ 	.word	0x00000008
        /*0350*/ 	.word	0x00000000
        /*0354*/ 	.short	0x010a
        /*0356*/ 	.byte	0x3f
	.zero		1


	//   ....[46]....
        /*0358*/ 	.word	0x000073b0
        /*035c*/ 	.word	0x00000009
        /*0360*/ 	.word	0x00000000
        /*0364*/ 	.short	0x010a
        /*0366*/ 	.byte	0x3f
	.zero		1


	//   ....[47]....
        /*0368*/ 	.word	0x00007400
        /*036c*/ 	.word	0x00000006
        /*0370*/ 	.word	0x00000000
        /*0374*/ 	.short	0x010a
        /*0376*/ 	.byte	0x3f
	.zero		1


	//----- nvinfo : EIATTR_NUM_MBARRIERS
	.align		4
.L_28:
        /*0378*/ 	.byte	0x03, 0x38
        /*037a*/ 	.short	0x0014


	//----- nvinfo : EIATTR_EXIT_INSTR_OFFSETS
	.align		4
        /*037c*/ 	.byte	0x04, 0x1c
        /*037e*/ 	.short	(.L_30 - .L_29)


	//   ....[0]....
.L_29:
        /*0380*/ 	.word	0x00000a20


	//   ....[1]....
        /*0384*/ 	.word	0x00001200


	//   ....[2]....
        /*0388*/ 	.word	0x00005750


	//   ....[3]....
        /*038c*/ 	.word	0x00005cb0


	//   ....[4]....
        /*0390*/ 	.word	0x00006fb0


	//----- nvinfo : EIATTR_MAX_THREADS
	.align		4
.L_30:
        /*0394*/ 	.byte	0x04, 0x05
        /*0396*/ 	.short	(.L_32 - .L_31)
.L_31:
        /*0398*/ 	.word	0x00000180
        /*039c*/ 	.word	0x00000001
        /*03a0*/ 	.word	0x00000001


	//----- nvinfo : EIATTR_CRS_STACK_SIZE
	.align		4
.L_32:
        /*03a4*/ 	.byte	0x04, 0x1e
        /*03a6*/ 	.short	(.L_34 - .L_33)
.L_33:
        /*03a8*/ 	.word	0x00000000


	//----- nvinfo : EIATTR_CBANK_PARAM_SIZE
	.align		4
.L_34:
        /*03ac*/ 	.byte	0x03, 0x19
        /*03ae*/ 	.short	0x0470


	//----- nvinfo : EIATTR_PARAM_CBANK
	.align		4
        /*03b0*/ 	.byte	0x04, 0x0a
        /*03b2*/ 	.short	(.L_36 - .L_35)
	.align		4
.L_35:
        /*03b4*/ 	.word	index@(.nv.constant0._ZN7cutlass13device_kernelINS_4gemm6kernel13GemmUniversalIN4cute5tupleIJiiiiEEENS1_10collective13CollectiveMmaINS1_37MainloopSm90TmaGmmaWarpSpecializedFP8ILi9ENS5_IJNS4_1CILi2EEENSA_ILi1EEESC_EEENS1_35KernelTmaWarpSpecializedCooperativeEEENS5_IJNSA_ILi128EEENSA_ILi64EEESG_EEENS_12float_e5m2_tENS5_IJlSC_lEEESJ_SK_NS4_8TiledMMAINS4_8MMA_AtomIJNS4_4SM904GMMA30MMA_64x64x32_F32E5M2E5M2_SS_TNILNSO_7ScaleInE1ELSQ_1EEEEEENS4_6LayoutISD_NS5_IJSC_NSA_ILi0EEESU_EEEEENS5_IJNS4_10UnderscoreESX_SX_EEEEENS4_13SM90_TMA_LOADENS4_14ComposedLayoutINS4_7SwizzleILi3ELi4ELi3EEENS4_18smem_ptr_flag_bitsILi8EEENST_INS5_IJNSA_ILi8EEESG_EEENS5_IJSG_SC_EEEEEEEvNS4_8identityENS4_23SM90_TMA_LOAD_MULTICASTES1A_vS1B_EENS_8epilogue10collective6detail29Sm90TmaWarpSpecializedAdapterINS1F_15DefaultEpilogueISJ_SK_SK_NS1E_6thread17LinearCombinationISJ_Li1EffLNS1J_9ScaleType4KindE0ELNS_15FloatRoundStyleE2ESJ_EENS1_15EpilogueDefaultEEEEEvvEEEEvNT_6ParamsE)
        /*03b8*/ 	.short	0x0210
        /*03ba*/ 	.short	0x0470


	//----- nvinfo : EIATTR_SW_WAR
	.align		4
.L_36:
        /*03bc*/ 	.byte	0x04, 0x36
        /*03be*/ 	.short	(.L_38 - .L_37)
.L_37:
        /*03c0*/ 	.word	0x00000008
.L_38:


//--------------------- .nv.callgraph             --------------------------
	.section	.nv.callgraph,"",@"SHT_CUDA_CALLGRAPH"
	.align	4
	.sectionentsize	8
	.align		4
        /*0000*/ 	.word	0x00000000
	.align		4
        /*0004*/ 	.word	0xffffffff
	.align		4
        /*0008*/ 	.word	0x00000000
	.align		4
        /*000c*/ 	.word	0xfffffffe
	.align		4
        /*0010*/ 	.word	0x00000000
	.align		4
        /*0014*/ 	.word	0xfffffffd
	.align		4
        /*0018*/ 	.word	0x00000000
	.align		4
        /*001c*/ 	.word	0xfffffffc


//--------------------- .nv.constant4             --------------------------
	.section	.nv.constant4,"a",@progbits
	.align	8
	.align		8
.nv.constant4:
        /*0000*/ 	.dword	_ZN40_INTERNAL_b70d2786_4_k_cu_6dbcf7e4_296364cuda3std3__45__cpo5beginE
	.align		8
        /*0008*/ 	.dword	_ZN40_INTERNAL_b70d2786_4_k_cu_6dbcf7e4_296364cuda3std3__45__cpo3endE
	.align		8
        /*0010*/ 	.dword	_ZN40_INTERNAL_b70d2786_4_k_cu_6dbcf7e4_296364cuda3std3__45__cpo6cbeginE
	.align		8
        /*0018*/ 	.dword	_ZN40_INTERNAL_b70d2786_4_k_cu_6dbcf7e4_296364cuda3std3__45__cpo4cendE
	.align		8
        /*0020*/ 	.dword	_ZN40_INTERNAL_b70d2786_4_k_cu_6dbcf7e4_296364cuda3std3__442_GLOBAL__N__b70d2786_4_k_cu_6dbcf7e4_296366ignoreE
	.align		8
        /*0028*/ 	.dword	_ZN40_INTERNAL_b70d2786_4_k_cu_6dbcf7e4_296364cuda3std3__419piecewise_constructE
	.align		8
        /*0030*/ 	.dword	_ZN40_INTERNAL_b70d2786_4_k_cu_6dbcf7e4_296364cuda3std3__48in_placeE
	.align		8
        /*0038*/ 	.dword	_ZN40_INTERNAL_b70d2786_4_k_cu_6dbcf7e4_296364cuda3std6ranges3__45__cpo4swapE
	.align		8
        /*0040*/ 	.dword	_ZN40_INTERNAL_b70d2786_4_k_cu_6dbcf7e4_296364cuda3std6ranges3__45__cpo9iter_moveE
	.align		8
        /*0048*/ 	.dword	_ZN40_INTERNAL_b70d2786_4_k_cu_6dbcf7e4_296364cute7productE
	.align		8
        /*0050*/ 	.dword	_ZN40_INTERNAL_b70d2786_4_k_cu_6dbcf7e4_296364cute1_E


//--------------------- .text._ZN7cutlass13device_kernelINS_4gemm6kernel13GemmUniversalIN4cute5tupleIJiiiiEEENS1_10collective13CollectiveMmaINS1_37MainloopSm90TmaGmmaWarpSpecializedFP8ILi9ENS5_IJNS4_1CILi2EEENSA_ILi1EEESC_EEENS1_35KernelTmaWarpSpecializedCooperativeEEENS5_IJNSA_ILi128EEENSA_ILi64EEESG_EEENS_12float_e5m2_tENS5_IJlSC_lEEESJ_SK_NS4_8TiledMMAINS4_8MMA_AtomIJNS4_4SM904GMMA30MMA_64x64x32_F32E5M2E5M2_SS_TNILNSO_7ScaleInE1ELSQ_1EEEEEENS4_6LayoutISD_NS5_IJSC_NSA_ILi0EEESU_EEEEENS5_IJNS4_10UnderscoreESX_SX_EEEEENS4_13SM90_TMA_LOADENS4_14ComposedLayoutINS4_7SwizzleILi3ELi4ELi3EEENS4_18smem_ptr_flag_bitsILi8EEENST_INS5_IJNSA_ILi8EEESG_EEENS5_IJSG_SC_EEEEEEEvNS4_8identityENS4_23SM90_TMA_LOAD_MULTICASTES1A_vS1B_EENS_8epilogue10collective6detail29Sm90TmaWarpSpecializedAdapterINS1F_15DefaultEpilogueISJ_SK_SK_NS1E_6thread17LinearCombinationISJ_Li1EffLNS1J_9ScaleType4KindE0ELNS_15FloatRoundStyleE2ESJ_EENS1_15EpilogueDefaultEEEEEvvEEEEvNT_6ParamsE --------------------------
	.section	.text._ZN7cutlass13device_kernelINS_4gemm6kernel13GemmUniversalIN4cute5tupleIJiiiiEEENS1_10collective13CollectiveMmaINS1_37MainloopSm90TmaGmmaWarpSpecializedFP8ILi9ENS5_IJNS4_1CILi2EEENSA_ILi1EEESC_EEENS1_35KernelTmaWarpSpecializedCooperativeEEENS5_IJNSA_ILi128EEENSA_ILi64EEESG_EEENS_12float_e5m2_tENS5_IJlSC_lEEESJ_SK_NS4_8TiledMMAINS4_8MMA_AtomIJNS4_4SM904GMMA30MMA_64x64x32_F32E5M2E5M2_SS_TNILNSO_7ScaleInE1ELSQ_1EEEEEENS4_6LayoutISD_NS5_IJSC_NSA_ILi0EEESU_EEEEENS5_IJNS4_10UnderscoreESX_SX_EEEEENS4_13SM90_TMA_LOADENS4_14ComposedLayoutINS4_7SwizzleILi3ELi4ELi3EEENS4_18smem_ptr_flag_bitsILi8EEENST_INS5_IJNSA_ILi8EEESG_EEENS5_IJSG_SC_EEEEEEEvNS4_8identityENS4_23SM90_TMA_LOAD_MULTICASTES1A_vS1B_EENS_8epilogue10collective6detail29Sm90TmaWarpSpecializedAdapterINS1F_15DefaultEpilogueISJ_SK_SK_NS1E_6thread17LinearCombinationISJ_Li1EffLNS1J_9ScaleType4KindE0ELNS_15FloatRoundStyleE2ESJ_EENS1_15EpilogueDefaultEEEEEvvEEEEvNT_6ParamsE,"ax",@progbits
	.align	128
.text._ZN7cutlass13device_kernelINS_4gemm6kernel13GemmUniversalIN4cute5tupleIJiiiiEEENS1_10collective13CollectiveMmaINS1_37MainloopSm90TmaGmmaWarpSpecializedFP8ILi9ENS5_IJNS4_1CILi2EEENSA_ILi1EEESC_EEENS1_35KernelTmaWarpSpecializedCooperativeEEENS5_IJNSA_ILi128EEENSA_ILi64EEESG_EEENS_12float_e5m2_tENS5_IJlSC_lEEESJ_SK_NS4_8TiledMMAINS4_8MMA_AtomIJNS4_4SM904GMMA30MMA_64x64x32_F32E5M2E5M2_SS_TNILNSO_7ScaleInE1ELSQ_1EEEEEENS4_6LayoutISD_NS5_IJSC_NSA_ILi0EEESU_EEEEENS5_IJNS4_10UnderscoreESX_SX_EEEEENS4_13SM90_TMA_LOADENS4_14ComposedLayoutINS4_7SwizzleILi3ELi4ELi3EEENS4_18smem_ptr_flag_bitsILi8EEENST_INS5_IJNSA_ILi8EEESG_EEENS5_IJSG_SC_EEEEEEEvNS4_8identityENS4_23SM90_TMA_LOAD_MULTICASTES1A_vS1B_EENS_8epilogue10collective6detail29Sm90TmaWarpSpecializedAdapterINS1F_15DefaultEpilogueISJ_SK_SK_NS1E_6thread17LinearCombinationISJ_Li1EffLNS1J_9ScaleType4KindE0ELNS_15FloatRoundStyleE2ESJ_EENS1_15EpilogueDefaultEEEEEvvEEEEvNT_6ParamsE:
        .type           _ZN7cutlass13device_kernelINS_4gemm6kernel13GemmUniversalIN4cute5tupleIJiiiiEEENS1_10collective13CollectiveMmaINS1_37MainloopSm90TmaGmmaWarpSpecializedFP8ILi9ENS5_IJNS4_1CILi2EEENSA_ILi1EEESC_EEENS1_35KernelTmaWarpSpecializedCooperativeEEENS5_IJNSA_ILi128EEENSA_ILi64EEESG_EEENS_12float_e5m2_tENS5_IJlSC_lEEESJ_SK_NS4_8TiledMMAINS4_8MMA_AtomIJNS4_4SM904GMMA30MMA_64x64x32_F32E5M2E5M2_SS_TNILNSO_7ScaleInE1ELSQ_1EEEEEENS4_6LayoutISD_NS5_IJSC_NSA_ILi0EEESU_EEEEENS5_IJNS4_10UnderscoreESX_SX_EEEEENS4_13SM90_TMA_LOADENS4_14ComposedLayoutINS4_7SwizzleILi3ELi4ELi3EEENS4_18smem_ptr_flag_bitsILi8EEENST_INS5_IJNSA_ILi8EEESG_EEENS5_IJSG_SC_EEEEEEEvNS4_8identityENS4_23SM90_TMA_LOAD_MULTICASTES1A_vS1B_EENS_8epilogue10collective6detail29Sm90TmaWarpSpecializedAdapterINS1F_15DefaultEpilogueISJ_SK_SK_NS1E_6thread17LinearCombinationISJ_Li1EffLNS1J_9ScaleType4KindE0ELNS_15FloatRoundStyleE2ESJ_EENS1_15EpilogueDefaultEEEEEvvEEEEvNT_6ParamsE,@function
        .size           _ZN7cutlass13device_kernelINS_4gemm6kernel13GemmUniversalIN4cute5tupleIJiiiiEEENS1_10collective13CollectiveMmaINS1_37MainloopSm90TmaGmmaWarpSpecializedFP8ILi9ENS5_IJNS4_1CILi2EEENSA_ILi1EEESC_EEENS1_35KernelTmaWarpSpecializedCooperativeEEENS5_IJNSA_ILi128EEENSA_ILi64EEESG_EEENS_12float_e5m2_tENS5_IJlSC_lEEESJ_SK_NS4_8TiledMMAINS4_8MMA_AtomIJNS4_4SM904GMMA30MMA_64x64x32_F32E5M2E5M2_SS_TNILNSO_7ScaleInE1ELSQ_1EEEEEENS4_6LayoutISD_NS5_IJSC_NSA_ILi0EEESU_EEEEENS5_IJNS4_10UnderscoreESX_SX_EEEEENS4_13SM90_TMA_LOADENS4_14ComposedLayoutINS4_7SwizzleILi3ELi4ELi3EEENS4_18smem_ptr_flag_bitsILi8EEENST_INS5_IJNSA_ILi8EEESG_EEENS5_IJSG_SC_EEEEEEEvNS4_8identityENS4_23SM90_TMA_LOAD_MULTICASTES1A_vS1B_EENS_8epilogue10collective6detail29Sm90TmaWarpSpecializedAdapterINS1F_15DefaultEpilogueISJ_SK_SK_NS1E_6thread17LinearCombinationISJ_Li1EffLNS1J_9ScaleType4KindE0ELNS_15FloatRoundStyleE2ESJ_EENS1_15EpilogueDefaultEEEEEvvEEEEvNT_6ParamsE,(.L_x_153 - _ZN7cutlass13device_kernelINS_4gemm6kernel13GemmUniversalIN4cute5tupleIJiiiiEEENS1_10collective13CollectiveMmaINS1_37MainloopSm90TmaGmmaWarpSpecializedFP8ILi9ENS5_IJNS4_1CILi2EEENSA_ILi1EEESC_EEENS1_35KernelTmaWarpSpecializedCooperativeEEENS5_IJNSA_ILi128EEENSA_ILi64EEESG_EEENS_12float_e5m2_tENS5_IJlSC_lEEESJ_SK_NS4_8TiledMMAINS4_8MMA_AtomIJNS4_4SM904GMMA30MMA_64x64x32_F32E5M2E5M2_SS_TNILNSO_7ScaleInE1ELSQ_1EEEEEENS4_6LayoutISD_NS5_IJSC_NSA_ILi0EEESU_EEEEENS5_IJNS4_10UnderscoreESX_SX_EEEEENS4_13SM90_TMA_LOADENS4_14ComposedLayoutINS4_7SwizzleILi3ELi4ELi3EEENS4_18smem_ptr_flag_bitsILi8EEENST_INS5_IJNSA_ILi8EEESG_EEENS5_IJSG_SC_EEEEEEEvNS4_8identityENS4_23SM90_TMA_LOAD_MULTICASTES1A_vS1B_EENS_8epilogue10collective6detail29Sm90TmaWarpSpecializedAdapterINS1F_15DefaultEpilogueISJ_SK_SK_NS1E_6thread17LinearCombinationISJ_Li1EffLNS1J_9ScaleType4KindE0ELNS_15FloatRoundStyleE2ESJ_EENS1_15EpilogueDefaultEEEEEvvEEEEvNT_6ParamsE)
        .other          _ZN7cutlass13device_kernelINS_4gemm6kernel13GemmUniversalIN4cute5tupleIJiiiiEEENS1_10collective13CollectiveMmaINS1_37MainloopSm90TmaGmmaWarpSpecializedFP8ILi9ENS5_IJNS4_1CILi2EEENSA_ILi1EEESC_EEENS1_35KernelTmaWarpSpecializedCooperativeEEENS5_IJNSA_ILi128EEENSA_ILi64EEESG_EEENS_12float_e5m2_tENS5_IJlSC_lEEESJ_SK_NS4_8TiledMMAINS4_8MMA_AtomIJNS4_4SM904GMMA30MMA_64x64x32_F32E5M2E5M2_SS_TNILNSO_7ScaleInE1ELSQ_1EEEEEENS4_6LayoutISD_NS5_IJSC_NSA_ILi0EEESU_EEEEENS5_IJNS4_10UnderscoreESX_SX_EEEEENS4_13SM90_TMA_LOADENS4_14ComposedLayoutINS4_7SwizzleILi3ELi4ELi3EEENS4_18smem_ptr_flag_bitsILi8EEENST_INS5_IJNSA_ILi8EEESG_EEENS5_IJSG_SC_EEEEEEEvNS4_8identityENS4_23SM90_TMA_LOAD_MULTICASTES1A_vS1B_EENS_8epilogue10collective6detail29Sm90TmaWarpSpecializedAdapterINS1F_15DefaultEpilogueISJ_SK_SK_NS1E_6thread17LinearCombinationISJ_Li1EffLNS1J_9ScaleType4KindE0ELNS_15FloatRoundStyleE2ESJ_EENS1_15EpilogueDefaultEEEEEvvEEEEvNT_6ParamsE,@"STO_CUDA_ENTRY STV_DEFAULT"
_ZN7cutlass13device_kernelINS_4gemm6kernel13GemmUniversalIN4cute5tupleIJiiiiEEENS1_10collective13CollectiveMmaINS1_37MainloopSm90TmaGmmaWarpSpecializedFP8ILi9ENS5_IJNS4_1CILi2EEENSA_ILi1EEESC_EEENS1_35KernelTmaWarpSpecializedCooperativeEEENS5_IJNSA_ILi128EEENSA_ILi64EEESG_EEENS_12float_e5m2_tENS5_IJlSC_lEEESJ_SK_NS4_8TiledMMAINS4_8MMA_AtomIJNS4_4SM904GMMA30MMA_64x64x32_F32E5M2E5M2_SS_TNILNSO_7ScaleInE1ELSQ_1EEEEEENS4_6LayoutISD_NS5_IJSC_NSA_ILi0EEESU_EEEEENS5_IJNS4_10UnderscoreESX_SX_EEEEENS4_13SM90_TMA_LOADENS4_14ComposedLayoutINS4_7SwizzleILi3ELi4ELi3EEENS4_18smem_ptr_flag_bitsILi8EEENST_INS5_IJNSA_ILi8EEESG_EEENS5_IJSG_SC_EEEEEEEvNS4_8identityENS4_23SM90_TMA_LOAD_MULTICASTES1A_vS1B_EENS_8epilogue10collective6detail29Sm90TmaWarpSpecializedAdapterINS1F_15DefaultEpilogueISJ_SK_SK_NS1E_6thread17LinearCombinationISJ_Li1EffLNS1J_9ScaleType4KindE0ELNS_15FloatRoundStyleE2ESJ_EENS1_15EpilogueDefaultEEEEEvvEEEEvNT_6ParamsE:
[----:B------:R-:W-:Y:S01]  /*0000*/  LDC R1, c[0x0][0x28] ;  /* 0x00000a00ff017b82 */ /* 0x000fe20000000800 */
[----:B------:R-:W0:Y:S01]  /*0010*/  S2R R0, SR_TID.X ;  /* 0x0000000000007919 */ /* 0x000e220000002100 */
[----:B------:R-:W-:Y:S01]  /*0020*/  ELECT P0, URZ, PT ;  /* 0x00000000003f782f */ /* 0x000fe20003800000 */
[----:B------:R-:W-:Y:S01]  /*0030*/  BSSY B0, `(.L_x_0) ;  /* 0x000000f000007945 */ /* 0x000fe20003800000 */
[--C-:B0-----:R-:W-:Y:S02]  /*0040*/  SHF.R.U32.HI R2, RZ, 0x5, R0.reuse ;  /* 0x00000005ff027819 */ /* 0x101fe40000011600 */
[----:B------:R-:W-:-:S03]  /*0050*/  SHF.R.U32.HI R3, RZ, 0x7, R0 ;  /* 0x00000007ff037819 */ /* 0x000fc60000011600 */
[----:B------:R-:W0:Y:S04]  /*0060*/  SHFL.IDX PT, R7, R2, RZ, 0x1f ;  /* 0x00001fff02077589 */ /* 0x000e2800000e0000 */
[----:B------:R1:W2:Y:S01]  /*0070*/  SHFL.IDX PT, R4, R3, RZ, 0x1f ;  /* 0x00001fff03047589 */ /* 0x0002a200000e0000 */
[----:B0-----:R-:W-:-:S13]  /*0080*/  ISETP.NE.OR P0, PT, R7, RZ, !P0 ;  /* 0x000000ff0700720c */ /* 0x001fda0004705670 */
[----:B-12---:R-:W-:Y:S05]  /*0090*/  @P0 BRA `(.L_x_1) ;  /* 0x0000000000200947 */ /* 0x006fea0003800000 */
[----:B------:R-:W-:Y:S02]  /*00a0*/  ULDC.64 UR4, c[0x0][0x198] ;  /* 0x0000660000047ab9 */ /* 0x000fe40000000a00 */
[----:B------:R-:W-:Y:S02]  /*00b0*/  UIADD3 UR6, UP0, UR4, 0xf0, URZ ;  /* 0x000000f004067890 */ /* 0x000fe4000ff1e03f */
[----:B------:R-:W-:Y:S02]  /*00c0*/  UIADD3 UR4, UP1, UR4, 0x1f0, URZ ;  /* 0x000001f004047890 */ /* 0x000fe4000ff3e03f */
[----:B------:R-:W-:Y:S02]  /*00d0*/  UIADD3.X UR7, URZ, UR5, URZ, UP0, !UPT ;  /* 0x000000053f077290 */ /* 0x000fe400087fe43f */
[----:B------:R-:W-:-:S07]  /*00e0*/  UIADD3.X UR5, URZ, UR5, URZ, UP1, !UPT ;  /* 0x000000053f057290 */ /* 0x000fce0008ffe43f */
[----:B------:R0:W-:Y:S02]  /*00f0*/  UTMACCTL.PF [UR6] ;  /* 0x00000000060079b9 */ /* 0x0001e40008040000 */
[----:B------:R0:W-:Y:S02]  /*0100*/  UTMACCTL.PF [UR4] ;  /* 0x00000000040079b9 */ /* 0x0001e40008040000 */
[----:B0-----:R-:W-:Y:S01]  /*0110*/  NOP ;  /* 0x0000000000007918 */ /* 0x001fe20000000000 */
.L_x_1:
[----:B------:R-:W-:Y:S05]  /*0120*/  BSYNC B0 ;  /* 0x0000000000007941 */ /* 0x000fea0003800000 */
.L_x_0:
[----:B------:R-:W0:Y:S02]  /*0130*/  SHFL.IDX PT, R3, R2, RZ, 0x1f ;  /* 0x00001fff02037589 */ /* 0x000e2400000e0000 */
[----:B0-----:R-:W-:-:S13]  /*0140*/  ISETP.NE.AND P0, PT, R3, RZ, PT ;  /* 0x000000ff0300720c */ /* 0x001fda0003f05270 */
[----:B------:R-:W-:Y:S05]  /*0150*/  @P0 BRA `(.L_x_2) ;  /* 0x00000000008c0947 */ /* 0x000fea0003800000 */
[----:B------:R-:W-:Y:S01]  /*0160*/  ELECT P0, URZ, PT ;  /* 0x00000000003f782f */ /* 0x000fe20003800000 */
[----:B------:R-:W-:-:S12]  /*0170*/  BSSY B0, `(.L_x_2) ;  /* 0x0000021000007945 */ /* 0x000fd80003800000 */
[----:B------:R-:W-:Y:S05]  /*0180*/  @!P0 BRA `(.L_x_3) ;  /* 0x00000000007c8947 */ /* 0x000fea0003800000 */
[----:B------:R-:W0:Y:S01]  /*0190*/  S2UR UR8, SR_CgaCtaId ;  /* 0x00000000000879c3 */ /* 0x000e220000008800 */
[----:B------:R-:W-:Y:S01]  /*01a0*/  UMOV UR4, 0x400 ;  /* 0x0000040000047882 */ /* 0x000fe20000000000 */
[----:B------:R-:W-:Y:S01]  /*01b0*/  UMOV UR5, 0x1 ;  /* 0x0000000100057882 */ /* 0x000fe20000000000 */
[----:B------:R-:W-:Y:S02]  /*01c0*/  UMOV UR6, 0x4 ;  /* 0x0000000400067882 */ /* 0x000fe40000000000 */
[----:B------:R-:W-:-:S04]  /*01d0*/  UIADD3 UR6, -UR6, 0x100000, URZ ;  /* 0x0010000006067890 */ /* 0x000fc8000fffe13f */
[----:B------:R-:W-:Y:S02]  /*01e0*/  USHF.L.U32 UR7, UR6, 0xb, URZ ;  /* 0x0000000b06077899 */ /* 0x000fe4000800063f */
[----:B------:R-:W-:Y:S02]  /*01f0*/  USHF.L.U32 UR6, UR6, 0x1, URZ ;  /* 0x0000000106067899 */ /* 0x000fe4000800063f */
[----:B0-----:R-:W-:Y:S02]  /*0200*/  ULEA UR8, UR8, UR4, 0x18 ;  /* 0x0000000408087291 */ /* 0x001fe4000f8ec03f */
[----:B------:R-:W-:-:S04]  /*0210*/  UIADD3 UR4, -UR5, 0x100000, URZ ;  /* 0x0010000005047890 */ /* 0x000fc8000fffe13f */
[----:B------:R-:W-:Y:S02]  /*0220*/  USHF.L.U32 UR5, UR4, 0xb, URZ ;  /* 0x0000000b04057899 */ /* 0x000fe4000800063f */
[----:B------:R-:W-:Y:S01]  /*0230*/  USHF.L.U32 UR4, UR4, 0x1, URZ ;  /* 0x0000000104047899 */ /* 0x000fe2000800063f */
[----:B------:R-:W0:Y:S11]  /*0240*/  FENCE.VIEW.ASYNC.S ;  /* 0x00000000000073c6 */ /* 0x000e360000000000 */
[----:B0-----:R0:W1:Y:S01]  /*0250*/  SYNCS.EXCH.64 URZ, [UR8], UR4 ;  /* 0x00000004083f75b2 */ /* 0x0010620008000100 */
[----:B------:R0:W2:Y:S01]  /*0260*/  SYNCS.EXCH.64 URZ, [UR8+0x48], UR6 ;  /* 0x00004806083f75b2 */ /* 0x0000a20008000100 */
[----:B------:R0:W3:Y:S01]  /*0270*/  SYNCS.EXCH.64 URZ, [UR8+0x8], UR4 ;  /* 0x00000804083f75b2 */ /* 0x0000e20008000100 */
[----:B------:R0:W4:Y:S01]  /*0280*/  SYNCS.EXCH.64 URZ, [UR8+0x50], UR6 ;  /* 0x00005006083f75b2 */ /* 0x0001220008000100 */
[----:B------:R0:W0:Y:S01]  /*0290*/  SYNCS.EXCH.64 URZ, [UR8+0x10], UR4 ;  /* 0x00001004083f75b2 */ /* 0x0000220008000100 */
        /* <DEDUP_REMOVED lines=13> */
[----:B------:R-:W-:Y:S01]  /*0370*/  NOP ;  /* 0x0000000000007918 */ /* 0x000fe20000000000 */
.L_x_3:
[----:B0-----:R-:W-:Y:S05]  /*0380*/  BSYNC B0 ;  /* 0x0000000000007941 */ /* 0x001fea0003800000 */
.L_x_2:
[----:B------:R-:W-:Y:S01]  /*0390*/  SHF.R.S32.HI R5, RZ, 0x1f, R0 ;  /* 0x0000001fff057819 */ /* 0x000fe20000011400 */
[----:B------:R-:W0:Y:S01]  /*03a0*/  SHFL.IDX PT, R2, R2, RZ, 0x1f ;  /* 0x00001fff02027589 */ /* 0x000e2200000e0000 */
[----:B------:R-:W5:Y:S01]  /*03b0*/  S2UR UR8, SR_CTAID.X ;  /* 0x00000000000879c3 */ /* 0x000f620000002500 */
[----:B------:R-:W-:Y:S02]  /*03c0*/  ELECT P0, URZ, PT ;  /* 0x00000000003f782f */ /* 0x000fe40003800000 */
[----:B------:R-:W-:Y:S01]  /*03d0*/  LEA.HI R5, R5, R0, RZ, 0x7 ;  /* 0x0000000005057211 */ /* 0x000fe200078f38ff */
[----:B------:R-:W1:Y:S01]  /*03e0*/  S2R R8, SR_CTAID.Y ;  /* 0x0000000000087919 */ /* 0x000e620000002600 */
[----:B------:R-:W-:Y:S01]  /*03f0*/  ULDC UR4, c[0x0][0x150] ;  /* 0x0000540000047ab9 */ /* 0x000fe20000000800 */
[----:B------:R-:W-:Y:S01]  /*0400*/  VIADD R16, R4, 0xffffffff ;  /* 0xffffffff04107836 */ /* 0x000fe20000000000 */
[----:B------:R-:W-:Y:S01]  /*0410*/  LOP3.LUT R5, R5, 0xffffff80, RZ, 0xc0, !PT ;  /* 0xffffff8005057812 */ /* 0x000fe200078ec0ff */
[----:B------:R-:W-:Y:S01]  /*0420*/  NOP ;  /* 0x0000000000007918 */ /* 0x000fe20000000000 */
[----:B------:R-:W2:Y:S01]  /*0430*/  LDC R12, c[0x0][0x144] ;  /* 0x00005100ff0c7b82 */ /* 0x000ea20000000800 */
[----:B------:R-:W-:Y:S01]  /*0440*/  NOP ;  /* 0x0000000000007918 */ /* 0x000fe20000000000 */
[----:B------:R-:W-:Y:S01]  /*0450*/  ISETP.GE.U32.AND P6, PT, R16, 0x2, PT ;  /* 0x000000021000780c */ /* 0x000fe20003fc6070 */
[----:B------:R-:W-:Y:S01]  /*0460*/  IMAD.IADD R5, R0, 0x1, -R5 ;  /* 0x0000000100057824 */ /* 0x000fe200078e0a05 */
[----:B------:R-:W-:-:S04]  /*0470*/  ISETP.NE.AND P3, PT, R4, RZ, PT ;  /* 0x000000ff0400720c */ /* 0x000fc80003f65270 */
[----:B------:R-:W-:Y:S01]  /*0480*/  SHF.R.S32.HI R6, RZ, 0x1f, R5 ;  /* 0x0000001fff067819 */ /* 0x000fe20000011405 */
[----:B------:R-:W3:Y:S03]  /*0490*/  LDC R14, c[0x0][0x140] ;  /* 0x00005000ff0e7b82 */ /* 0x000ee60000000800 */
[----:B------:R-:W-:Y:S02]  /*04a0*/  LEA.HI R6, R6, R5, RZ, 0x3 ;  /* 0x0000000506067211 */ /* 0x000fe400078f18ff */
[----:B0-----:R-:W-:Y:S02]  /*04b0*/  ISETP.NE.OR P0, PT, R2, RZ, !P0 ;  /* 0x000000ff0200720c */ /* 0x001fe40004705670 */
[--C-:B------:R-:W-:Y:S02]  /*04c0*/  SHF.R.S32.HI R2, RZ, 0x3, R6.reuse ;  /* 0x00000003ff027819 */ /* 0x100fe40000011406 */
[----:B------:R-:W-:-:S02]  /*04d0*/  SHF.R.S32.HI R11, RZ, 0x1f, R6 ;  /* 0x0000001fff0b7819 */ /* 0x000fc40000011406 */
[----:B------:R-:W-:Y:S02]  /*04e0*/  SHF.R.S32.HI R6, RZ, 0x1f, R3 ;  /* 0x0000001fff067819 */ /* 0x000fe40000011403 */
[----:B-----5:R-:W-:Y:S02]  /*04f0*/  I2FP.F32.U32 R10, UR8 ;  /* 0x00000008000a7c45 */ /* 0x020fe40008201000 */
[----:B------:R-:W-:Y:S02]  /*0500*/  LEA.HI R11, R11, R2, RZ, 0x2 ;  /* 0x000000020b0b7211 */ /* 0x000fe400078f10ff */
[----:B------:R-:W-:Y:S01]  /*0510*/  LEA.HI R6, R6, R3, RZ, 0x2 ;  /* 0x0000000306067211 */ /* 0x000fe200078f10ff */
[----:B------:R-:W-:Y:S01]  /*0520*/  FMUL R10, R10, UR4 ;  /* 0x000000040a0a7c20 */ /* 0x000fe20008400000 */
[----:B------:R-:W-:Y:S01]  /*0530*/  LOP3.LUT R11, R11, 0xfffffffc, RZ, 0xc0, !PT ;  /* 0xfffffffc0b0b7812 */ /* 0x000fe200078ec0ff */
[----:B------:R-:W-:Y:S01]  /*0540*/  VOTEU.ALL UP0, P0 ;  /* 0x00000000003f7886 */ /* 0x000fe20000000000 */
[----:B------:R-:W-:Y:S01]  /*0550*/  LOP3.LUT R6, R6, 0x3ffffffc, RZ, 0xc0, !PT ;  /* 0x3ffffffc06067812 */ /* 0x000fe200078ec0ff */
[----:B------:R-:W-:Y:S01]  /*0560*/  ULDC UR4, c[0x0][0x154] ;  /* 0x0000550000047ab9 */ /* 0x000fe20000000800 */
[----:B-1----:R-:W-:Y:S01]  /*0570*/  I2FP.F32.U32 R13, R8 ;  /* 0x00000008000d7245 */ /* 0x002fe20000201000 */
[----:B------:R-:W0:Y:S01]  /*0580*/  F2I.U32.TRUNC.NTZ R10, R10 ;  /* 0x0000000a000a7305 */ /* 0x000e22000020f000 */
[----:B------:R-:W-:Y:S01]  /*0590*/  IMAD.IADD R11, R2, 0x1, -R11 ;  /* 0x00000001020b7824 */ /* 0x000fe200078e0a0b */
[----:B------:R-:W1:Y:S01]  /*05a0*/  @!UP0 S2UR UR7, SR_CgaCtaId ;  /* 0x00000000000789c3 */ /* 0x000e620000008800 */
[----:B------:R-:W-:-:S02]  /*05b0*/  IMAD.IADD R6, R3, 0x1, -R6 ;  /* 0x0000000103067824 */ /* 0x000fc400078e0a06 */
[----:B------:R-:W-:Y:S01]  /*05c0*/  FMUL R13, R13, UR4 ;  /* 0x000000040d0d7c20 */ /* 0x000fe20008400000 */
[----:B------:R-:W-:Y:S01]  /*05d0*/  UMOV UR4, 0x20 ;  /* 0x0000002000047882 */ /* 0x000fe20000000000 */
[----:B------:R-:W-:Y:S01]  /*05e0*/  @!UP0 UMOV UR6, 0x400 ;  /* 0x0000040000068882 */ /* 0x000fe20000000000 */
[----:B------:R-:W-:Y:S01]  /*05f0*/  IMAD R6, R6, 0x4, R11 ;  /* 0x0000000406067824 */ /* 0x000fe200078e020b */
[----:B------:R-:W-:-:S04]  /*0600*/  @!UP0 UIADD3 UR4, -UR4, 0x100000, URZ ;  /* 0x0010000004048890 */ /* 0x000fc8000fffe13f */
[----:B------:R-:W-:Y:S02]  /*0610*/  @!UP0 USHF.L.U32 UR5, UR4, 0xb, URZ ;  /* 0x0000000b04058899 */ /* 0x000fe4000800063f */
[----:B------:R-:W-:Y:S01]  /*0620*/  @!UP0 USHF.L.U32 UR4, UR4, 0x1, URZ ;  /* 0x0000000104048899 */ /* 0x000fe2000800063f */
[----:B---3--:R-:W-:Y:S01]  /*0630*/  ISETP.EQ.U32.AND P2, PT, R14, 0x1, PT ;  /* 0x000000010e00780c */ /* 0x008fe20003f42070 */
[----:B------:R-:W3:Y:S01]  /*0640*/  LDC R11, c[0x0][0x148] ;  /* 0x00005200ff0b7b82 */ /* 0x000ee20000000800 */
[----:B------:R-:W5:Y:S01]  /*0650*/  F2I.U32.TRUNC.NTZ R13, R13 ;  /* 0x0000000d000d7305 */ /* 0x000f62000020f000 */
[----:B------:R-:W-:Y:S01]  /*0660*/  LEA.HI R2, R6, R6, RZ, 0x1 ;  /* 0x0000000606027211 */ /* 0x000fe200078f08ff */
[----:B------:R-:W-:Y:S01]  /*0670*/  VOTEU.ALL UP1, P0 ;  /* 0x00000000003f7886 */ /* 0x000fe20000020000 */
[----:B0-----:R-:W-:Y:S02]  /*0680*/  IMAD.MOV R15, RZ, RZ, -R10 ;  /* 0x000000ffff0f7224 */ /* 0x001fe400078e0a0a */
[----:B------:R-:W-:-:S02]  /*0690*/  LOP3.LUT R3, R2, 0xfffffffe, RZ, 0xc0, !PT ;  /* 0xfffffffe02037812 */ /* 0x000fc400078ec0ff */
[----:B------:R-:W-:Y:S01]  /*06a0*/  SHF.R.S32.HI R2, RZ, 0x1f, R7 ;  /* 0x0000001fff027819 */ /* 0x000fe20000011407 */
[----:B--2---:R-:W-:Y:S02]  /*06b0*/  IMAD R10, R12, R15, UR8 ;  /* 0x000000080c0a7e24 */ /* 0x004fe4000f8e020f */
[----:B------:R-:W-:Y:S01]  /*06c0*/  IMAD.IADD R3, R6, 0x1, -R3 ;  /* 0x0000000106037824 */ /* 0x000fe200078e0a03 */
[----:B------:R-:W-:-:S04]  /*06d0*/  LEA.HI R2, R2, R7, RZ, 0x2 ;  /* 0x0000000702027211 */ /* 0x000fc800078f10ff */
[----:B------:R-:W-:Y:S01]  /*06e0*/  ISETP.NE.AND P4, PT, R3, R10, PT ;  /* 0x0000000a0300720c */ /* 0x000fe20003f85270 */
[----:B------:R-:W-:Y:S01]  /*06f0*/  IMAD.SHL.U32 R3, R6, 0x4, RZ ;  /* 0x0000000406037824 */ /* 0x000fe200078e00ff */
[----:B------:R-:W-:Y:S01]  /*0700*/  LOP3.LUT R2, R2, 0xfffffffc, RZ, 0xc0, !PT ;  /* 0xfffffffc02027812 */ /* 0x000fe200078ec0ff */
[----:B-----5:R-:W-:Y:S01]  /*0710*/  IMAD.MOV R20, RZ, RZ, -R13 ;  /* 0x000000ffff147224 */ /* 0x020fe200078e0a0d */
[----:B-1----:R-:W-:Y:S02]  /*0720*/  @!UP0 ULEA UR6, UR7, UR6, 0x18 ;  /* 0x0000000607068291 */ /* 0x002fe4000f8ec03f */
[----:B------:R-:W-:Y:S01]  /*0730*/  LOP3.LUT R3, R6, 0xc, R3, 0x78, !PT ;  /* 0x0000000c06037812 */ /* 0x000fe200078e7803 */
[----:B------:R-:W-:Y:S01]  /*0740*/  IMAD.IADD R7, R7, 0x1, -R2 ;  /* 0x0000000107077824 */ /* 0x000fe200078e0a02 */
[----:B------:R-:W-:Y:S01]  /*0750*/  VOTEU.ALL UP0, P0 ;  /* 0x00000000003f7886 */ /* 0x000fe20000000000 */
[----:B---3--:R-:W-:Y:S01]  /*0760*/  IMAD R13, R11, R20, R8 ;  /* 0x000000140b0d7224 */ /* 0x008fe200078e0208 */
[----:B------:R-:W-:Y:S01]  /*0770*/  LOP3.LUT P0, RZ, R5, 0x7, RZ, 0xc0, !PT ;  /* 0x0000000705ff7812 */ /* 0x000fe2000780c0ff */
[----:B------:R-:W-:Y:S01]  /*0780*/  IMAD.MOV.U32 R6, RZ, RZ, 0x1 ;  /* 0x00000001ff067424 */ /* 0x000fe200078e00ff */
[----:B------:R-:W-:-:S02]  /*0790*/  ISETP.NE.AND P1, PT, R7, 0x3, PT ;  /* 0x000000030700780c */ /* 0x000fc40003f25270 */
[----:B------:R-:W-:Y:S02]  /*07a0*/  @P4 LEA.HI R2, R3, R3, RZ, 0x1 ;  /* 0x0000000303024211 */ /* 0x000fe400078f08ff */
[----:B------:R-:W-:Y:S01]  /*07b0*/  ISETP.EQ.OR P1, PT, R7, RZ, !P1 ;  /* 0x000000ff0700720c */ /* 0x000fe20004f22670 */
[----:B------:R-:W0:Y:S02]  /*07c0*/  FENCE.VIEW.ASYNC.S ;  /* 0x00000000000073c6 */ /* 0x000e240000000000 */
[----:B0-----:R0:W1:Y:S01]  /*07d0*/  @!UP0 SYNCS.EXCH.64 URZ, [UR6+0xa0], UR4 ;  /* 0x0000a004063f85b2 */ /* 0x0010620008000100 */
[----:B------:R-:W-:Y:S02]  /*07e0*/  @P4 SHF.R.S32.HI R2, RZ, 0x1, R2 ;  /* 0x00000001ff024819 */ /* 0x000fe40000011402 */
[----:B------:R-:W-:Y:S02]  /*07f0*/  ISETP.LT.U32.AND P0, PT, R3, 0x2, !P0 ;  /* 0x000000020300780c */ /* 0x000fe40004701070 */
[----:B------:R-:W-:-:S02]  /*0800*/  @P4 ISETP.NE.AND P5, PT, R2, R13, PT ;  /* 0x0000000d0200420c */ /* 0x000fc40003fa5270 */
[----:B------:R-:W-:Y:S02]  /*0810*/  ISETP.EQ.AND P1, PT, R4, RZ, P1 ;  /* 0x000000ff0400720c */ /* 0x000fe40000f22270 */
[----:B------:R-:W-:Y:S02]  /*0820*/  SEL R5, RZ, 0x1, !P0 ;  /* 0x00000001ff057807 */ /* 0x000fe40004000000 */
[----:B------:R-:W-:Y:S02]  /*0830*/  @P4 SEL R6, RZ, 0x1, P5 ;  /* 0x00000001ff064807 */ /* 0x000fe40002800000 */
[----:B------:R-:W-:Y:S02]  /*0840*/  SEL R2, RZ, 0x1, !P1 ;  /* 0x00000001ff027807 */ /* 0x000fe40004800000 */
[----:B------:R-:W-:Y:S01]  /*0850*/  LOP3.LUT R6, R6, R5, RZ, 0xc0, !PT ;  /* 0x0000000506067212 */ /* 0x000fe200078ec0ff */
[----:B------:R0:W2:Y:S01]  /*0860*/  @!UP1 SYNCS.EXCH.64 URZ, [UR6+0xa8], UR4 ;  /* 0x0000a804063f95b2 */ /* 0x0000a20008000100 */
[----:B------:R-:W-:Y:S01]  /*0870*/  SEL R2, R2, 0x2, P6 ;  /* 0x0000000202027807 */ /* 0x000fe20003000000 */
[----:B------:R-:W-:Y:S01]  /*0880*/  NOP ;  /* 0x0000000000007918 */ /* 0x000fe20000000000 */
[----:B------:R-:W-:Y:S05]  /*0890*/  @!P2 BRA `(.L_x_4) ;  /* 0x000000000008a947 */ /* 0x000fea0003800000 */
[----:B-12-4-:R-:W-:Y:S01]  /*08a0*/  UCGABAR_ARV ;  /* 0x00000000000079c7 */ /* 0x016fe20008000000 */
[----:B------:R-:W-:Y:S05]  /*08b0*/  BRA `(.L_x_5) ;  /* 0x0000000000047947 */ /* 0x000fea0003800000 */
.L_x_4:
[----:B-12-4-:R-:W-:Y:S01]  /*08c0*/  NOP ;  /* 0x0000000000007918 */ /* 0x016fe20000000000 */
.L_x_5:
[----:B------:R-:W1:Y:S01]  /*08d0*/  LDC R4, c[0x0][0x65c] ;  /* 0x00019700ff047b82 */ /* 0x000e620000000800 */
[----:B------:R-:W-:Y:S01]  /*08e0*/  IMAD.MOV.U32 R5, RZ, RZ, RZ ;  /* 0x000000ffff057224 */ /* 0x000fe200078e00ff */
[----:B-1----:R-:W-:Y:S01]  /*08f0*/  ISETP.NE.AND P4, PT, R4, 0x1, PT ;  /* 0x000000010400780c */ /* 0x002fe20003f85270 */
[----:B------:R-:W-:-:S12]  /*0900*/  IMAD.U32 R4, RZ, RZ, UR8 ;  /* 0x00000008ff047e24 */ /* 0x000fd8000f8e00ff */
[----:B------:R-:W1:Y:S01]  /*0910*/  @P4 LDC R15, c[0x0][0x10] ;  /* 0x00000400ff0f4b82 */ /* 0x000e620000000800 */
[----:B------:R-:W-:Y:S02]  /*0920*/  @P4 IMAD.MOV.U32 R9, RZ, RZ, RZ ;  /* 0x000000ffff094224 */ /* 0x000fe400078e00ff */
[----:B------:R-:W-:-:S05]  /*0930*/  @P4 IMAD.MOV.U32 R17, RZ, RZ, RZ ;  /* 0x000000ffff114224 */ /* 0x000fca00078e00ff */
[----:B------:R-:W2:Y:S01]  /*0940*/  @!P4 LDC R13, c[0x0][0xc] ;  /* 0x00000300ff0dcb82 */ /* 0x000ea20000000800 */
[----:B-1----:R-:W-:-:S04]  /*0950*/  @P4 IMAD.WIDE.U32 R14, R15, UR8, R8 ;  /* 0x000000080f0e4c25 */ /* 0x002fc8000f8e0008 */
[----:B--2---:R-:W-:-:S04]  /*0960*/  @!P4 IMAD.WIDE.U32 R12, R8, R13, R4 ;  /* 0x0000000d080cc225 */ /* 0x004fc800078e0004 */
[----:B------:R-:W-:Y:S02]  /*0970*/  @P4 IMAD.MOV.U32 R4, RZ, RZ, R14 ;  /* 0x000000ffff044224 */ /* 0x000fe400078e000e */
[----:B------:R-:W-:Y:S02]  /*0980*/  @P4 IMAD.IADD R5, R15, 0x1, R17 ;  /* 0x000000010f054824 */ /* 0x000fe400078e0211 */
[----:B------:R-:W-:Y:S02]  /*0990*/  @!P4 IMAD.MOV.U32 R4, RZ, RZ, R12 ;  /* 0x000000ffff04c224 */ /* 0x000fe400078e000c */
[----:B------:R-:W-:Y:S01]  /*09a0*/  @!P4 IMAD.MOV.U32 R5, RZ, RZ, R13 ;  /* 0x000000ffff05c224 */ /* 0x000fe200078e000d */
[----:B------:R-:W-:Y:S06]  /*09b0*/  @!P2 BRA `(.L_x_6) ;  /* 0x00000000000ca947 */ /* 0x000fec0003800000 */
[----:B------:R-:W-:Y:S01]  /*09c0*/  UCGABAR_WAIT ;  /* 0x0000000000007dc7 */ /* 0x000fe20008000000 */
[----:B------:R-:W-:Y:S01]  /*09d0*/  CCTL.IVALL ;  /* 0x00000000ff00798f */ /* 0x000fe20002000000 */
[----:B------:R-:W-:Y:S05]  /*09e0*/  BRA `(.L_x_7) ;  /* 0x0000000000047947 */ /* 0x000fea0003800000 */
.L_x_6:
[----:B------:R-:W-:Y:S06]  /*09f0*/  BAR.SYNC.DEFER_BLOCKING 0x0 ;  /* 0x0000000000007b1d */ /* 0x000fec0000010000 */
.L_x_7:
[----:B------:R-:W-:Y:S05]  /*0a00*/  @!P3 BRA `(.L_x_8) ;  /* 0x0000004c0054b947 */ /* 0x000fea0003800000 */
[----:B------:R-:W-:-:S13]  /*0a10*/  ISETP.GT.U32.AND P0, PT, R16, 0x1, PT ;  /* 0x000000011000780c */ /* 0x000fda0003f04070 */
[----:B0-----:R-:W-:Y:S05]  /*0a20*/  @P0 EXIT ;  /* 0x000000000000094d */ /* 0x001fea0003800000 */
[----:B------:R-:W-:Y:S01]  /*0a30*/  ULDC.64 UR4, c[0x0][0x650] ;  /* 0x0001940000047ab9 */ /* 0x000fe20000000a00 */
[----:B------:R-:W-:Y:S01]  /*0a40*/  PRMT R14, RZ, 0x7610, R14 ;  /* 0x00007610ff0e7816 */ /* 0x000fe2000000000e */
[----:B------:R-:W-:Y:S01]  /*0a50*/  IMAD.MOV.U32 R71, RZ, RZ, -0x1 ;  /* 0xffffffffff477424 */ /* 0x000fe200078e00ff */
[----:B------:R-:W-:Y:S01]  /*0a60*/  ISETP.GE.U32.AND P0, PT, R4, UR4, PT ;  /* 0x0000000404007c0c */ /* 0x000fe2000bf06070 */
[----:B------:R-:W-:Y:S02]  /*0a70*/  IMAD.MOV.U32 R15, RZ, RZ, -0x1 ;  /* 0xffffffffff0f7424 */ /* 0x000fe400078e00ff */
[----:B------:R-:W-:Y:S01]  /*0a80*/  IMAD.MOV.U32 R73, RZ, RZ, -0x1 ;  /* 0xffffffffff497424 */ /* 0x000fe200078e00ff */
[----:B------:R-:W-:-:S13]  /*0a90*/  ISETP.GE.U32.AND.EX P0, PT, R5, UR5, PT, P0 ;  /* 0x0000000505007c0c */ /* 0x000fda000bf06100 */
[----:B------:R-:W-:Y:S05]  /*0aa0*/  @P0 BRA `(.L_x_9) ;  /* 0x0000000400240947 */ /* 0x000fea0003800000 */
[----:B------:R-:W0:Y:S01]  /*0ab0*/  LDC.64 R22, c[0x0][0x628] ;  /* 0x00018a00ff167b82 */ /* 0x000e220000000a00 */
[----:B------:R-:W-:Y:S02]  /*0ac0*/  IMAD.MOV.U32 R12, RZ, RZ, R4 ;  /* 0x000000ffff0c7224 */ /* 0x000fe400078e0004 */
[----:B------:R-:W-:-:S05]  /*0ad0*/  IMAD.MOV.U32 R13, RZ, RZ, R5 ;  /* 0x000000ffff0d7224 */ /* 0x000fca00078e0005 */
[----:B------:R-:W1:Y:S08]  /*0ae0*/  LDC R18, c[0x0][0x630] ;  /* 0x00018c00ff127b82 */ /* 0x000e700000000800 */
[----:B------:R-:W2:Y:S01]  /*0af0*/  LDC.64 R24, c[0x0][0x620] ;  /* 0x00018800ff187b82 */ /* 0x000ea20000000a00 */
[----:B0-----:R-:W-:-:S04]  /*0b00*/  ISETP.NE.U32.AND P0, PT, R22, RZ, PT ;  /* 0x000000ff1600720c */ /* 0x001fc80003f05070 */
[----:B------:R-:W-:-:S13]  /*0b10*/  ISETP.NE.AND.EX P0, PT, R23, RZ, PT, P0 ;  /* 0x000000ff1700720c */ /* 0x000fda0003f05300 */
[----:B-12---:R-:W-:Y:S05]  /*0b20*/  @!P0 BRA `(.L_x_10) ;  /* 0x0000000000288947 */ /* 0x006fea0003800000 */
[----:B------:R-:W0:Y:S02]  /*0b30*/  LDC R7, c[0x0][0x634] ;  /* 0x00018d00ff077b82 */ /* 0x000e240000000800 */
[----:B0-----:R-:W-:-:S05]  /*0b40*/  IADD3 R7, P0, R4, R7, RZ ;  /* 0x0000000704077210 */ /* 0x001fca0007f1e0ff */
[----:B------:R-:W-:-:S04]  /*0b50*/  IMAD.X R19, RZ, RZ, R5, P0 ;  /* 0x000000ffff137224 */ /* 0x000fc800000e0605 */
[----:B------:R-:W-:-:S04]  /*0b60*/  IMAD.WIDE.U32 R12, R19, R22, RZ ;  /* 0x00000016130c7225 */ /* 0x000fc800078e00ff */
[----:B------:R-:W-:-:S04]  /*0b70*/  IMAD.WIDE.U32 R14, P0, R7, R23, R12 ;  /* 0x00000017070e7225 */ /* 0x000fc8000780000c */
[----:B------:R-:W-:-:S04]  /*0b80*/  IMAD.WIDE.U32 R12, R7, R22, RZ ;  /* 0x00000016070c7225 */ /* 0x000fc800078e00ff */
[----:B------:R-:W-:Y:S01]  /*0b90*/  IMAD.X R17, RZ, RZ, RZ, P0 ;  /* 0x000000ffff117224 */ /* 0x000fe200000e06ff */
[----:B------:R-:W-:Y:S01]  /*0ba0*/  IADD3 RZ, P0, R13, R14, RZ ;  /* 0x0000000e0dff7210 */ /* 0x000fe20007f1e0ff */
[----:B------:R-:W-:-:S04]  /*0bb0*/  IMAD.MOV.U32 R16, RZ, RZ, R15 ;  /* 0x000000ffff107224 */ /* 0x000fc800078e000f */
[----:B------:R-:W-:-:S08]  /*0bc0*/  IMAD.WIDE.U32.X R12, R19, R23, R16, P0 ;  /* 0x00000017130c7225 */ /* 0x000fd000000e0410 */
.L_x_10:
[----:B------:R-:W0:Y:S01]  /*0bd0*/  LDC.64 R28, c[0x0][0x640] ;  /* 0x00019000ff1c7b82 */ /* 0x000e220000000a00 */
[--C-:B------:R-:W-:Y:S01]  /*0be0*/  SHF.R.U64 R73, R12, R18, R13.reuse ;  /* 0x000000120c497219 */ /* 0x100fe2000000120d */
[----:B------:R-:W-:Y:S01]  /*0bf0*/  IMAD R27, R11, R20, R8 ;  /* 0x000000140b1b7224 */ /* 0x000fe200078e0208 */
[----:B------:R-:W-:Y:S01]  /*0c00*/  SHF.R.U32.HI R7, RZ, R18, R13 ;  /* 0x00000012ff077219 */ /* 0x000fe2000001160d */
[----:B------:R-:W-:Y:S01]  /*0c10*/  IMAD.MOV.U32 R23, RZ, RZ, 0x1 ;  /* 0x00000001ff177424 */ /* 0x000fe200078e00ff */
[----:B------:R-:W-:-:S03]  /*0c20*/  IADD3 R9, P0, RZ, -R73, RZ ;  /* 0x80000049ff097210 */ /* 0x000fc60007f1e0ff */
[----:B------:R-:W1:Y:S02]  /*0c30*/  LDC R22, c[0x0][0x618] ;  /* 0x00018600ff167b82 */ /* 0x000e640000000800 */
[----:B------:R-:W-:Y:S02]  /*0c40*/  IMAD.X R7, RZ, RZ, ~R7, P0 ;  /* 0x000000ffff077224 */ /* 0x000fe400000e0e07 */
[----:B------:R-:W-:-:S04]  /*0c50*/  IMAD.WIDE.U32 R12, R9, R24, R4 ;  /* 0x00000018090c7225 */ /* 0x000fc800078e0004 */
[----:B------:R-:W2:Y:S01]  /*0c60*/  LDC R18, c[0x0][0x608] ;  /* 0x00018200ff127b82 */ /* 0x000ea20000000800 */
[----:B------:R-:W-:Y:S02]  /*0c70*/  IMAD R14, R7, R24, RZ ;  /* 0x00000018070e7224 */ /* 0x000fe400078e02ff */
[----:B------:R-:W-:Y:S02]  /*0c80*/  IMAD.MOV.U32 R7, RZ, RZ, -0x1 ;  /* 0xffffffffff077424 */ /* 0x000fe400078e00ff */
[----:B------:R-:W-:-:S03]  /*0c90*/  IMAD R9, R9, R25, R14 ;  /* 0x0000001909097224 */ /* 0x000fc600078e020e */
[----:B------:R-:W3:Y:S01]  /*0ca0*/  LDC R26, c[0x0][0x658] ;  /* 0x00019600ff1a7b82 */ /* 0x000ee20000000800 */
[----:B------:R-:W-:Y:S01]  /*0cb0*/  IMAD.IADD R9, R13, 0x1, R9 ;  /* 0x000000010d097824 */ /* 0x000fe200078e0209 */
[----:B0-----:R-:W-:-:S04]  /*0cc0*/  ISETP.NE.U32.AND P0, PT, R28, RZ, PT ;  /* 0x000000ff1c00720c */ /* 0x001fc80003f05070 */
[----:B------:R-:W-:Y:S02]  /*0cd0*/  ISETP.NE.AND.EX P0, PT, R29, RZ, PT, P0 ;  /* 0x000000ff1d00720c */ /* 0x000fe40003f05300 */
[----:B------:R-:W0:Y:S01]  /*0ce0*/  LDC R24, c[0x0][0x600] ;  /* 0x00018000ff187b82 */ /* 0x000e220000000800 */
[-CC-:B-1----:R-:W-:Y:S02]  /*0cf0*/  SHF.R.U64 R16, R12, R22.reuse, R9.reuse ;  /* 0x000000160c107219 */ /* 0x182fe40000001209 */
[----:B------:R-:W-:-:S05]  /*0d00*/  SHF.R.U32.HI R9, RZ, R22, R9 ;  /* 0x00000016ff097219 */ /* 0x000fca0000011609 */
[----:B------:R-:W1:Y:S01]  /*0d10*/  LDC R19, c[0x0][0x648] ;  /* 0x00019200ff137b82 */ /* 0x000e620000000800 */
[-CC-:B--2---:R-:W-:Y:S02]  /*0d20*/  SHF.R.U64 R22, R16, R18.reuse, R9.reuse ;  /* 0x0000001210167219 */ /* 0x184fe40000001209 */
[----:B------:R-:W-:-:S05]  /*0d30*/  SHF.R.U32.HI R9, RZ, R18, R9 ;  /* 0x00000012ff097219 */ /* 0x000fca0000011609 */
[----:B------:R-:W2:Y:S01]  /*0d40*/  LDC R21, c[0x0][0x638] ;  /* 0x00018e00ff157b82 */ /* 0x000ea20000000800 */
[-CC-:B---3--:R-:W-:Y:S02]  /*0d50*/  SHF.R.U64 R18, R22, R26.reuse, R9.reuse ;  /* 0x0000001a16127219 */ /* 0x188fe40000001209 */
[-C--:B------:R-:W-:Y:S02]  /*0d60*/  SHF.L.U32 R7, R7, R26.reuse, RZ ;  /* 0x0000001a07077219 */ /* 0x080fe400000006ff */
[----:B------:R-:W-:Y:S01]  /*0d70*/  SHF.R.U32.HI R9, RZ, R26, R9 ;  /* 0x0000001aff097219 */ /* 0x000fe20000011609 */
[----:B------:R-:W-:Y:S01]  /*0d80*/  IMAD.MOV.U32 R8, RZ, RZ, R18 ;  /* 0x000000ffff087224 */ /* 0x000fe200078e0012 */
[----:B------:R-:W-:Y:S01]  /*0d90*/  LOP3.LUT R11, RZ, R7, RZ, 0x33, !PT ;  /* 0x00000007ff0b7212 */ /* 0x000fe200078e33ff */
[----:B------:R-:W3:Y:S01]  /*0da0*/  LDC R25, c[0x0][0x610] ;  /* 0x00018400ff197b82 */ /* 0x000ee20000000800 */
[----:B------:R-:W-:Y:S05]  /*0db0*/  @!P0 BRA `(.L_x_11) ;  /* 0x0000000000288947 */ /* 0x000fea0003800000 */
[----:B------:R-:W4:Y:S02]  /*0dc0*/  LDC R7, c[0x0][0x64c] ;  /* 0x00019300ff077b82 */ /* 0x000f240000000800 */
[----:B----4-:R-:W-:-:S05]  /*0dd0*/  IADD3 R7, P0, R18, R7, RZ ;  /* 0x0000000712077210 */ /* 0x010fca0007f1e0ff */
        /* <DEDUP_REMOVED lines=8> */
.L_x_11:
[----:B-1----:R-:W-:Y:S01]  /*0e60*/  SHF.R.U64 R9, R8, R19, R9 ;  /* 0x0000001308097219 */ /* 0x002fe20000001209 */
[----:B------:R-:W-:Y:S01]  /*0e70*/  IMAD.MOV.U32 R14, RZ, RZ, 0x1 ;  /* 0x00000001ff0e7424 */ /* 0x000fe200078e00ff */
[----:B------:R-:W-:Y:S01]  /*0e80*/  LOP3.LUT R8, R22, R11, RZ, 0xc0, !PT ;  /* 0x0000000b16087212 */ /* 0x000fe200078ec0ff */
[----:B0-----:R-:W-:Y:S01]  /*0e90*/  VIADD R11, R24, 0xffffffff ;  /* 0xffffffff180b7836 */ /* 0x001fe20000000000 */
[----:B------:R-:W-:Y:S01]  /*0ea0*/  SHF.L.U32 R7, R23, R26, RZ ;  /* 0x0000001a17077219 */ /* 0x000fe200000006ff */
[----:B------:R-:W-:Y:S01]  /*0eb0*/  IMAD.MOV R12, RZ, RZ, -R9 ;  /* 0x000000ffff0c7224 */ /* 0x000fe200078e0a09 */
[----:B------:R-:W-:Y:S02]  /*0ec0*/  SEL R10, R10, R27, !P4 ;  /* 0x0000001b0a0a7207 */ /* 0x000fe40006000000 */
[----:B------:R-:W-:Y:S01]  /*0ed0*/  LOP3.LUT R11, R16, R11, RZ, 0xc0, !PT ;  /* 0x0000000b100b7212 */ /* 0x000fe200078ec0ff */
[----:B------:R-:W-:Y:S02]  /*0ee0*/  IMAD R9, R7, R9, R8 ;  /* 0x0000000907097224 */ /* 0x000fe400078e0208 */
[----:B--2---:R-:W-:-:S02]  /*0ef0*/  IMAD R7, R12, R21, R18 ;  /* 0x000000150c077224 */ /* 0x004fc400078e0212 */
[----:B---3--:R-:W-:Y:S02]  /*0f00*/  IMAD R10, R9, R25, R10 ;  /* 0x00000019090a7224 */ /* 0x008fe400078e020a */
[----:B------:R-:W-:-:S05]  /*0f10*/  IMAD R7, R7, R24, R11 ;  /* 0x0000001807077224 */ /* 0x000fca00078e020b */
[----:B------:R-:W-:Y:S02]  /*0f20*/  SEL R15, R7, R10, !P4 ;  /* 0x0000000a070f7207 */ /* 0x000fe40006000000 */
[----:B------:R-:W-:-:S07]  /*0f30*/  SEL R71, R10, R7, !P4 ;  /* 0x000000070a477207 */ /* 0x000fce0006000000 */
.L_x_9:
[----:B------:R-:W-:-:S08]  /*0f40*/  NOP ;  /* 0x0000000000007918 */ /* 0x000fd00000000000 */
[----:B------:R-:W0:Y:S02]  /*0f50*/  USETMAXREG.TRY_ALLOC.CTAPOOL UP0, 0xe8 ;  /* 0x000000e8000079c8 */ /* 0x000e240008000600 */
[----:B0-----:R-:W-:-:S13]  /*0f60*/  PLOP3.LUT P0, PT, PT, PT, UP0, 0x80, 0x0 ;  /* 0x000000000000781c */ /* 0x001fda0003f0f008 */
[----:B------:R-:W-:Y:S05]  /*0f70*/  @!P0 BRA `(.L_x_9) ;  /* 0xfffffffc00f08947 */ /* 0x000fea000383ffff */
[----:B------:R-:W-:Y:S01]  /*0f80*/  ULDC.64 UR4, c[0x0][0x598] ;  /* 0x0001660000047ab9 */ /* 0x000fe20000000a00 */
[----:B------:R-:W-:Y:S01]  /*0f90*/  ULDC.64 UR16, c[0x0][0x208] ;  /* 0x0000820000107ab9 */ /* 0x000fe20000000a00 */
[----:B------:R-:W-:-:S04]  /*0fa0*/  ISETP.NE.U32.AND P0, PT, RZ, UR4, PT ;  /* 0x00000004ff007c0c */ /* 0x000fc8000bf05070 */
[----:B------:R-:W-:-:S13]  /*0fb0*/  ISETP.NE.AND.EX P0, PT, RZ, UR5, PT, P0 ;  /* 0x00000005ff007c0c */ /* 0x000fda000bf05300 */
[----:B------:R-:W-:Y:S05]  /*0fc0*/  @!P0 BRA `(.L_x_12) ;  /* 0x00000000001c8947 */ /* 0x000fea0003800000 */
[----:B------:R-:W0:Y:S02]  /*0fd0*/  LDC.64 R8, c[0x0][0x598] ;  /* 0x00016600ff087b82 */ /* 0x000e240000000a00 */
[----:B0-----:R-:W2:Y:S02]  /*0fe0*/  LDG.E.64 R8, desc[UR16][R8.64] ;  /* 0x0000001008087981 */ /* 0x001ea4000c1e1b00 */
[----:B--2---:R-:W-:-:S04]  /*0ff0*/  ISETP.NE.U32.AND P0, PT, R8, RZ, PT ;  /* 0x000000ff0800720c */ /* 0x004fc80003f05070 */
[----:B------:R-:W-:-:S13]  /*1000*/  ISETP.NE.AND.EX P0, PT, R9, RZ, PT, P0 ;  /* 0x000000ff0900720c */ /* 0x000fda0003f05300 */
[----:B------:R-:W-:Y:S05]  /*1010*/  @!P0 BRA `(.L_x_12) ;  /* 0x0000000000088947 */ /* 0x000fea0003800000 */
[----:B------:R0:W5:Y:S01]  /*1020*/  LD.E R7, desc[UR16][R8.64] ;  /* 0x0000001008077980 */ /* 0x000162000c101900 */
[----:B------:R-:W-:Y:S05]  /*1030*/  BRA `(.L_x_13) ;  /* 0x0000000000207947 */ /* 0x000fea0003800000 */
.L_x_12:
[----:B------:R-:W-:Y:S02]  /*1040*/  ULDC.64 UR4, c[0x0][0x588] ;  /* 0x0001620000047ab9 */ /* 0x000fe40000000a00 */
[----:B------:R-:W-:-:S04]  /*1050*/  ISETP.NE.U32.AND P0, PT, RZ, UR4, PT ;  /* 0x00000004ff007c0c */ /* 0x000fc8000bf05070 */
[----:B------:R-:W-:-:S13]  /*1060*/  ISETP.NE.AND.EX P0, PT, RZ, UR5, PT, P0 ;  /* 0x00000005ff007c0c */ /* 0x000fda000bf05300 */
[----:B------:R-:W-:Y:S05]  /*1070*/  @!P0 BRA `(.L_x_14) ;  /* 0x00000000000c8947 */ /* 0x000fea0003800000 */
[----:B------:R-:W0:Y:S02]  /*1080*/  LDC.64 R8, c[0x0][0x588] ;  /* 0x00016200ff087b82 */ /* 0x000e240000000a00 */
[----:B0-----:R1:W5:Y:S01]  /*1090*/  LDG.E R7, desc[UR16][R8.64] ;  /* 0x0000001008077981 */ /* 0x001362000c1e1900 */
[----:B------:R-:W-:Y:S05]  /*10a0*/  BRA `(.L_x_13) ;  /* 0x0000000000047947 */ /* 0x000fea0003800000 */
.L_x_14:
[----:B------:R-:W2:Y:S02]  /*10b0*/  LDC R7, c[0x0][0x580] ;  /* 0x00016000ff077b82 */ /* 0x000ea40000000800 */
.L_x_13:
[----:B------:R-:W-:Y:S02]  /*10c0*/  ULDC.64 UR4, c[0x0][0x5a0] ;  /* 0x0001680000047ab9 */ /* 0x000fe40000000a00 */
[----:B------:R-:W-:-:S04]  /*10d0*/  ISETP.NE.U32.AND P0, PT, RZ, UR4, PT ;  /* 0x00000004ff007c0c */ /* 0x000fc8000bf05070 */
[----:B------:R-:W-:-:S13]  /*10e0*/  ISETP.NE.AND.EX P0, PT, RZ, UR5, PT, P0 ;  /* 0x00000005ff007c0c */ /* 0x000fda000bf05300 */
[----:B------:R-:W-:Y:S05]  /*10f0*/  @!P0 BRA `(.L_x_15) ;  /* 0x00000000001c8947 */ /* 0x000fea0003800000 */
[----:B01----:R-:W0:Y:S02]  /*1100*/  LDC.64 R8, c[0x0][0x5a0] ;  /* 0x00016800ff087b82 */ /* 0x003e240000000a00 */
[----:B0-----:R-:W3:Y:S02]  /*1110*/  LDG.E.64 R8, desc[UR16][R8.64] ;  /* 0x0000001008087981 */ /* 0x001ee4000c1e1b00 */
[----:B---3--:R-:W-:-:S04]  /*1120*/  ISETP.NE.U32.AND P0, PT, R8, RZ, PT ;  /* 0x000000ff0800720c */ /* 0x008fc80003f05070 */
[----:B------:R-:W-:-:S13]  /*1130*/  ISETP.NE.AND.EX P0, PT, R9, RZ, PT, P0 ;  /* 0x000000ff0900720c */ /* 0x000fda0003f05300 */
[----:B------:R-:W-:Y:S05]  /*1140*/  @!P0 BRA `(.L_x_15) ;  /* 0x0000000000088947 */ /* 0x000fea0003800000 */
[----:B------:R0:W5:Y:S01]  /*1150*/  LD.E R12, desc[UR16][R8.64] ;  /* 0x00000010080c7980 */ /* 0x000162000c101900 */
[----:B------:R-:W-:Y:S05]  /*1160*/  BRA `(.L_x_16) ;  /* 0x0000000000207947 */ /* 0x000fea0003800000 */
.L_x_15:
[----:B------:R-:W-:Y:S02]  /*1170*/  ULDC.64 UR4, c[0x0][0x590] ;  /* 0x0001640000047ab9 */ /* 0x000fe40000000a00 */
[----:B------:R-:W-:-:S04]  /*1180*/  ISETP.NE.U32.AND P0, PT, RZ, UR4, PT ;  /* 0x00000004ff007c0c */ /* 0x000fc8000bf05070 */
[----:B------:R-:W-:-:S13]  /*1190*/  ISETP.NE.AND.EX P0, PT, RZ, UR5, PT, P0 ;  /* 0x00000005ff007c0c */ /* 0x000fda000bf05300 */
[----:B------:R-:W-:Y:S05]  /*11a0*/  @!P0 BRA `(.L_x_17) ;  /* 0x00000000000c8947 */ /* 0x000fea0003800000 */
[----:B------:R-:W3:Y:S02]  /*11b0*/  LDC.64 R12, c[0x0][0x590] ;  /* 0x00016400ff0c7b82 */ /* 0x000ee40000000a00 */
[----:B---3--:R3:W5:Y:S01]  /*11c0*/  LDG.E R12, desc[UR16][R12.64] ;  /* 0x000000100c0c7981 */ /* 0x008762000c1e1900 */
[----:B------:R-:W-:Y:S05]  /*11d0*/  BRA `(.L_x_16) ;  /* 0x0000000000047947 */ /* 0x000fea0003800000 */
.L_x_17:
[----:B------:R-:W4:Y:S02]  /*11e0*/  LDC R12, c[0x0][0x584] ;  /* 0x00016100ff0c7b82 */ /* 0x000f240000000800 */
.L_x_16:
[----:B------:R-:W-:-:S13]  /*11f0*/  LOP3.LUT P0, RZ, R14, 0xff, RZ, 0xc0, !PT ;  /* 0x000000ff0eff7812 */ /* 0x000fda000780c0ff */
[----:B------:R-:W-:Y:S05]  /*1200*/  @!P0 EXIT ;  /* 0x000000000000894d */ /* 0x000fea0003800000 */
[----:B------:R-:W-:Y:S01]  /*1210*/  ULDC UR4, c[0x0][0x28c] ;  /* 0x0000a30000047ab9 */ /* 0x000fe20000000800 */
[----:B------:R-:W-:Y:S01]  /*1220*/  LOP3.LUT R81, R2, 0x1, RZ, 0xfc, !PT ;  /* 0x0000000102517812 */ /* 0x000fe200078efcff */
[----:B------:R-:W-:-:S04]  /*1230*/  UIADD3 UR4, UR4, 0x7f, URZ ;  /* 0x0000007f04047890 */ /* 0x000fc8000fffe03f */
[----:B------:R-:W-:-:S04]  /*1240*/  USHF.R.S32.HI UR5, URZ, 0x1f, UR4 ;  /* 0x0000001f3f057899 */ /* 0x000fc80008011404 */
[----:B------:R-:W-:-:S03]  /*1250*/  ULEA.HI UR5, UR5, UR4, URZ, 0x7 ;  /* 0x0000000405057291 */ /* 0x000fc6000f8f383f */
[----:B------:R-:W-:Y:S01]  /*1260*/  UMOV UR4, URZ ;  /* 0x0000003f00047c82 */ /* 0x000fe20008000000 */
[----:B------:R-:W-:-:S03]  /*1270*/  USHF.R.S32.HI UR9, URZ, 0x7, UR5 ;  /* 0x000000073f097899 */ /* 0x000fc60008011405 */
[----:B------:R-:W-:-:S09]  /*1280*/  UMOV UR5, URZ ;  /* 0x0000003f00057c82 */ /* 0x000fd20008000000 */
.L_x_108:
[----:B01----:R-:W-:Y:S01]  /*1290*/  LOP3.LUT R8, R0, 0x80, RZ, 0xc0, !PT ;  /* 0x0000008000087812 */ /* 0x003fe200078ec0ff */
[----:B------:R-:W0:Y:S01]  /*12a0*/  S2UR UR13, SR_CgaCtaId ;  /* 0x00000000000d79c3 */ /* 0x000e220000008800 */
[----:B------:R-:W-:Y:S01]  /*12b0*/  UMOV UR12, 0x400 ;  /* 0x00000400000c7882 */ /* 0x000fe20000000000 */
[----:B------:R-:W-:Y:S01]  /*12c0*/  UMOV UR6, URZ ;  /* 0x0000003f00067c82 */ /* 0x000fe20008000000 */
[----:B------:R-:W-:Y:S01]  /*12d0*/  SHF.R.U32.HI R8, RZ, 0x7, R8 ;  /* 0x00000007ff087819 */ /* 0x000fe20000011608 */
[----:B------:R-:W-:Y:S01]  /*12e0*/  UMOV UR7, URZ ;  /* 0x0000003f00077c82 */ /* 0x000fe20008000000 */
[----:B------:R-:W-:Y:S01]  /*12f0*/  UMOV UR18, UR5 ;  /* 0x0000000500127c82 */ /* 0x000fe20008000000 */
[----:B------:R-:W-:Y:S01]  /*1300*/  CS2R R16, SRZ ;  /* 0x0000000000107805 */ /* 0x000fe2000001ff00 */
[----:B---3--:R-:W-:Y:S01]  /*1310*/  IMAD.MOV.U32 R13, RZ, RZ, RZ ;  /* 0x000000ffff0d7224 */ /* 0x008fe200078e00ff */
[----:B------:R-:W1:Y:S01]  /*1320*/  LDC R9, c[0x0][0x28c] ;  /* 0x0000a300ff097b82 */ /* 0x000e620000000800 */
[----:B------:R-:W3:Y:S01]  /*1330*/  SHFL.IDX PT, R8, R8, RZ, 0x1f ;  /* 0x00001fff08087589 */ /* 0x000ee200000e0000 */
[----:B------:R-:W-:-:S02]  /*1340*/  CS2R R18, SRZ ;  /* 0x0000000000127805 */ /* 0x000fc4000001ff00 */
[----:B------:R-:W-:Y:S02]  /*1350*/  CS2R R20, SRZ ;  /* 0x0000000000147805 */ /* 0x000fe4000001ff00 */
[----:B------:R-:W-:Y:S02]  /*1360*/  CS2R R22, SRZ ;  /* 0x0000000000167805 */ /* 0x000fe4000001ff00 */
[----:B------:R-:W-:Y:S02]  /*1370*/  CS2R R56, SRZ ;  /* 0x0000000000387805 */ /* 0x000fe4000001ff00 */
[----:B------:R-:W-:Y:S02]  /*1380*/  CS2R R58, SRZ ;  /* 0x00000000003a7805 */ /* 0x000fe4000001ff00 */
[----:B------:R-:W-:Y:S02]  /*1390*/  CS2R R60, SRZ ;  /* 0x00000000003c7805 */ /* 0x000fe4000001ff00 */
[----:B------:R-:W-:-:S02]  /*13a0*/  CS2R R62, SRZ ;  /* 0x00000000003e7805 */ /* 0x000fc4000001ff00 */
[----:B------:R-:W-:Y:S02]  /*13b0*/  CS2R R64, SRZ ;  /* 0x0000000000407805 */ /* 0x000fe4000001ff00 */
[----:B------:R-:W-:Y:S02]  /*13c0*/  CS2R R66, SRZ ;  /* 0x0000000000427805 */ /* 0x000fe4000001ff00 */
[----:B------:R-:W-:Y:S01]  /*13d0*/  CS2R R68, SRZ ;  /* 0x0000000000447805 */ /* 0x000fe2000001ff00 */
[----:B------:R-:W-:Y:S01]  /*13e0*/  IMAD.MOV.U32 R70, RZ, RZ, RZ ;  /* 0x000000ffff467224 */ /* 0x000fe200078e00ff */
[----:B------:R-:W-:Y:S01]  /*13f0*/  CS2R R74, SRZ ;  /* 0x00000000004a7805 */ /* 0x000fe2000001ff00 */
[----:B------:R-:W-:Y:S01]  /*1400*/  IMAD.MOV.U32 R72, RZ, RZ, RZ ;  /* 0x000000ffff487224 */ /* 0x000fe200078e00ff */
[----:B------:R-:W-:Y:S02]  /*1410*/  CS2R R76, SRZ ;  /* 0x00000000004c7805 */ /* 0x000fe4000001ff00 */
[----:B------:R-:W-:Y:S01]  /*1420*/  CS2R R78, SRZ ;  /* 0x00000000004e7805 */ /* 0x000fe2000001ff00 */
[----:B------:R-:W-:Y:S01]  /*1430*/  IMAD.MOV.U32 R80, RZ, RZ, RZ ;  /* 0x000000ffff507224 */ /* 0x000fe200078e00ff */
[----:B----4-:R-:W-:Y:S01]  /*1440*/  CS2R R24, SRZ ;  /* 0x0000000000187805 */ /* 0x010fe2000001ff00 */
[----:B------:R-:W-:Y:S01]  /*1450*/  IMAD.U32 R14, RZ, RZ, UR4 ;  /* 0x00000004ff0e7e24 */ /* 0x000fe2000f8e00ff */
[----:B------:R-:W-:-:S02]  /*1460*/  CS2R R26, SRZ ;  /* 0x00000000001a7805 */ /* 0x000fc4000001ff00 */
[----:B------:R-:W-:Y:S02]  /*1470*/  CS2R R28, SRZ ;  /* 0x00000000001c7805 */ /* 0x000fe4000001ff00 */
[----:B------:R-:W-:Y:S02]  /*1480*/  CS2R R30, SRZ ;  /* 0x00000000001e7805 */ /* 0x000fe4000001ff00 */
[----:B------:R-:W-:Y:S02]  /*1490*/  CS2R R32, SRZ ;  /* 0x0000000000207805 */ /* 0x000fe4000001ff00 */
[----:B-1----:R-:W-:Y:S02]  /*14a0*/  ISETP.GE.AND P0, PT, R9, 0x1, PT ;  /* 0x000000010900780c */ /* 0x002fe40003f06270 */
[----:B------:R-:W-:Y:S02]  /*14b0*/  CS2R R34, SRZ ;  /* 0x0000000000227805 */ /* 0x000fe4000001ff00 */
[----:B---3--:R-:W-:-:S02]  /*14c0*/  R2UR UR8, R8 ;  /* 0x00000000080872ca */ /* 0x008fc400000e0000 */
        /* <DEDUP_REMOVED lines=8> */
[----:B------:R-:W-:Y:S02]  /*1550*/  CS2R R52, SRZ ;  /* 0x0000000000347805 */ /* 0x000fe4000001ff00 */
[----:B------:R-:W-:Y:S01]  /*1560*/  CS2R R54, SRZ ;  /* 0x0000000000367805 */ /* 0x000fe2000001ff00 */
[----:B------:R-:W-:-:S04]  /*1570*/  ULEA.HI UR10, UR8, UR8, URZ, 0x1 ;  /* 0x00000008080a7291 */ /* 0x000fc8000f8f083f */
[----:B------:R-:W-:Y:S02]  /*1580*/  ULOP3.LUT UR11, UR10, 0x7fffe, URZ, 0xc0, !UPT ;  /* 0x0007fffe0a0b7892 */ /* 0x000fe4000f8ec03f */
[----:B0-----:R-:W-:Y:S02]  /*1590*/  ULEA UR10, UR13, UR12, 0x18 ;  /* 0x0000000c0d0a7291 */ /* 0x001fe4000f8ec03f */
[----:B------:R-:W-:-:S03]  /*15a0*/  UIADD3 UR11, UR8, -UR11, URZ ;  /* 0x8000000b080b7290 */ /* 0x000fc6000fffe03f */
[----:B------:R-:W-:Y:S01]  /*15b0*/  UMOV UR8, URZ ;  /* 0x0000003f00087c82 */ /* 0x000fe20008000000 */
[----:B------:R-:W-:-:S04]  /*15c0*/  ULEA UR11, UR11, UR10, 0xd ;  /* 0x0000000a0b0b7291 */ /* 0x000fc8000f8e683f */
[----:B------:R-:W-:-:S04]  /*15d0*/  UIADD3 UR11, UR11, 0x180, URZ ;  /* 0x000001800b0b7890 */ /* 0x000fc8000fffe03f */
[----:B------:R-:W-:-:S04]  /*15e0*/  USHF.R.U32.HI UR11, URZ, 0x4, UR11 ;  /* 0x000000043f0b7899 */ /* 0x000fc8000801160b */
[----:B------:R-:W-:Y:S01]  /*15f0*/  ULOP3.LUT UR11, UR11, 0x3fff, URZ, 0xc0, !UPT ;  /* 0x00003fff0b0b7892 */ /* 0x000fe2000f8ec03f */
[----:B------:R-:W-:Y:S11]  /*1600*/  @!P0 BRA `(.L_x_18) ;  /* 0x0000000400a48947 */ /* 0x000ff60003800000 */
[----:B------:R-:W-:-:S13]  /*1610*/  ISETP.NE.AND P1, PT, R81, 0x3, PT ;  /* 0x000000035100780c */ /* 0x000fda0003f25270 */
[----:B------:R-:W-:Y:S05]  /*1620*/  @!P1 BRA `(.L_x_19) ;  /* 0x0000000000049947 */ /* 0x000fea0003800000 */
[----:B------:R-:W-:Y:S01]  /*1630*/  BPT.TRAP 0x1 ;  /* 0x000000040000795c */ /* 0x000fe20000300000 */
.L_x_19:
[----:B------:R-:W-:Y:S01]  /*1640*/  ULEA UR6, UR5, UR10, 0x3 ;  /* 0x0000000a05067291 */ /* 0x000fe2000f8e183f */
[----:B------:R-:W-:-:S05]  /*1650*/  IMAD.U32 R8, RZ, RZ, UR4 ;  /* 0x00000004ff087e24 */ /* 0x000fca000f8e00ff */
[----:B------:R-:W-:-:S04]  /*1660*/  SHF.L.U32 R8, R8, 0x1f, RZ ;  /* 0x0000001f08087819 */ /* 0x000fc800000006ff */
[----:B------:R0:W1:Y:S01]  /*1670*/  SYNCS.PHASECHK.TRANS64.TRYWAIT P0, [UR6], R8 ;  /* 0x00000008ff0075a7 */ /* 0x0000620008000146 */
[----:B------:R-:W-:Y:S05]  /*1680*/  @!P1 BRA `(.L_x_20) ;  /* 0x0000000000049947 */ /* 0x000fea0003800000 */
[----:B------:R-:W-:Y:S01]  /*1690*/  BPT.TRAP 0x1 ;  /* 0x000000040000795c */ /* 0x000fe20000300000 */
.L_x_20:
[----:B-1----:R-:W-:Y:S05]  /*16a0*/  @P0 BRA `(.L_x_21) ;  /* 0x0000000000080947 */ /* 0x002fea0003800000 */
[----:B------:R-:W1:Y:S02]  /*16b0*/  SYNCS.PHASECHK.TRANS64.TRYWAIT P0, [UR6], R8 ;  /* 0x00000008ff0075a7 */ /* 0x000e640008000146 */
[----:B-1----:R-:W-:Y:S05]  /*16c0*/  @!P0 BRA `(.L_x_22) ;  /* 0x00000058003c8947 */ /* 0x002fea0003800000 */
.L_x_21:
[----:B------:R-:W-:Y:S01]  /*16d0*/  UIADD3 UR6, UR10, 0x24180, URZ ;  /* 0x000241800a067890 */ /* 0x000fe2000fffe03f */
[----:B------:R-:W-:Y:S01]  /*16e0*/  WARPGROUP.ARRIVE ;  /* 0x00000000000079c5 */ /* 0x000fe20000000000 */
[----:B------:R-:W-:Y:S01]  /*16f0*/  ULOP3.LUT UR8, UR11, 0x10000, URZ, 0xfc, !UPT ;  /* 0x000100000b087892 */ /* 0x000fe2000f8efc3f */
[----:B------:R-:W-:Y:S01]  /*1700*/  CS2R R16, SRZ ;  /* 0x0000000000107805 */ /* 0x000fe2000001ff00 */
[----:B------:R-:W-:Y:S01]  /*1710*/  USHF.R.U32.HI UR6, URZ, 0x4, UR6 ;  /* 0x000000043f067899 */ /* 0x000fe20008011606 */
[----:B------:R-:W-:Y:S01]  /*1720*/  IMAD.MOV.U32 R13, RZ, RZ, RZ ;  /* 0x000000ffff0d7224 */ /* 0x000fe200078e00ff */
[----:B------:R-:W-:Y:S01]  /*1730*/  UMOV UR13, 0x40000040 ;  /* 0x40000040000d7882 */ /* 0x000fe20000000000 */
[----:B------:R-:W-:Y:S01]  /*1740*/  UMOV UR15, 0x40000040 ;  /* 0x40000040000f7882 */ /* 0x000fe20000000000 */
[----:B------:R-:W-:Y:S01]  /*1750*/  ULOP3.LUT UR6, UR6, 0x3fff, URZ, 0xc0, !UPT ;  /* 0x00003fff06067892 */ /* 0x000fe2000f8ec03f */
[----:B------:R-:W-:Y:S02]  /*1760*/  CS2R R18, SRZ ;  /* 0x0000000000127805 */ /* 0x000fe4000001ff00 */
[----:B------:R-:W-:-:S02]  /*1770*/  CS2R R20, SRZ ;  /* 0x0000000000147805 */ /* 0x000fc4000001ff00 */
[----:B------:R-:W-:Y:S01]  /*1780*/  CS2R R22, SRZ ;  /* 0x0000000000167805 */ /* 0x000fe2000001ff00 */
[----:B------:R-:W-:Y:S01]  /*1790*/  ULOP3.LUT UR7, UR6, 0x10000, URZ, 0xfc, !UPT ;  /* 0x0001000006077892 */ /* 0x000fe2000f8efc3f */
[----:B------:R-:W-:Y:S01]  /*17a0*/  CS2R R56, SRZ ;  /* 0x0000000000387805 */ /* 0x000fe2000001ff00 */
[----:B------:R-:W-:Y:S01]  /*17b0*/  ULEA UR6, UR5, UR8, 0xa ;  /* 0x0000000805067291 */ /* 0x000fe2000f8e503f */
[----:B------:R-:W-:Y:S01]  /*17c0*/  CS2R R58, SRZ ;  /* 0x00000000003a7805 */ /* 0x000fe2000001ff00 */
[----:B------:R-:W-:Y:S01]  /*17d0*/  ULEA UR7, UR5, UR7, 0x9 ;  /* 0x0000000705077291 */ /* 0x000fe2000f8e483f */
[----:B------:R-:W-:Y:S02]  /*17e0*/  CS2R R60, SRZ ;  /* 0x00000000003c7805 */ /* 0x000fe4000001ff00 */
[----:B------:R-:W-:Y:S02]  /*17f0*/  CS2R R62, SRZ ;  /* 0x00000000003e7805 */ /* 0x000fe4000001ff00 */
[----:B------:R-:W-:-:S02]  /*1800*/  CS2R R64, SRZ ;  /* 0x0000000000407805 */ /* 0x000fc4000001ff00 */
[----:B------:R-:W-:Y:S01]  /*1810*/  CS2R R66, SRZ ;  /* 0x0000000000427805 */ /* 0x000fe2000001ff00 */
[----:B------:R-:W-:Y:S01]  /*1820*/  UMOV UR12, UR6 ;  /* 0x00000006000c7c82 */ /* 0x000fe20008000000 */
[----:B------:R-:W-:Y:S01]  /*1830*/  CS2R R68, SRZ ;  /* 0x0000000000447805 */ /* 0x000fe2000001ff00 */
[----:B------:R-:W-:Y:S01]  /*1840*/  UMOV UR14, UR7 ;  /* 0x00000007000e7c82 */ /* 0x000fe20008000000 */
[----:B------:R-:W-:Y:S01]  /*1850*/  IMAD.MOV.U32 R70, RZ, RZ, RZ ;  /* 0x000000ffff467224 */ /* 0x000fe200078e00ff */
[----:B------:R-:W-:Y:S01]  /*1860*/  QGMMA.64x64x32.F32.E5M2.E5M2 R24, gdesc[UR12], RZ, !UPT ;  /* 0x00e000000c1879f3 */ /* 0x000fe2000c7038ff */
[----:B------:R-:W-:Y:S01]  /*1870*/  UIADD3 UR12, UR6, 0x2, URZ ;  /* 0x00000002060c7890 */ /* 0x000fe2000fffe03f */
[----:B------:R-:W-:Y:S01]  /*1880*/  IMAD.MOV.U32 R72, RZ, RZ, RZ ;  /* 0x000000ffff487224 */ /* 0x000fe200078e00ff */
[----:B------:R-:W-:Y:S01]  /*1890*/  UIADD3 UR14, UR7, 0x2, URZ ;  /* 0x00000002070e7890 */ /* 0x000fe2000fffe03f */
[----:B------:R-:W-:Y:S01]  /*18a0*/  CS2R R74, SRZ ;  /* 0x00000000004a7805 */ /* 0x000fe2000001ff00 */
[----:B------:R-:W-:Y:S01]  /*18b0*/  UMOV UR13, 0x40000040 ;  /* 0x40000040000d7882 */ /* 0x000fe20000000000 */
[----:B------:R-:W-:Y:S01]  /*18c0*/  UMOV UR15, 0x40000040 ;  /* 0x40000040000f7882 */ /* 0x000fe20000000000 */
[----:B------:R-:W-:-:S02]  /*18d0*/  CS2R R76, SRZ ;  /* 0x00000000004c7805 */ /* 0x000fc4000001ff00 */
[----:B------:R-:W-:Y:S01]  /*18e0*/  CS2R R78, SRZ ;  /* 0x00000000004e7805 */ /* 0x000fe2000001ff00 */
[----:B------:R-:W-:Y:S02]  /*18f0*/  IMAD.MOV.U32 R80, RZ, RZ, RZ ;  /* 0x000000ffff507224 */ /* 0x000fe400078e00ff */
[----:B------:R-:W-:Y:S01]  /*1900*/  QGMMA.64x64x32.F32.E5M2.E5M2 R24, gdesc[UR12], R24 ;  /* 0x00e000000c1879f3 */ /* 0x000fe20008703818 */
[----:B------:R-:W-:Y:S02]  /*1910*/  UIADD3 UR12, UR6, 0x4, URZ ;  /* 0x00000004060c7890 */ /* 0x000fe4000fffe03f */
[----:B------:R-:W-:Y:S01]  /*1920*/  UIADD3 UR14, UR7, 0x4, URZ ;  /* 0x00000004070e7890 */ /* 0x000fe2000fffe03f */
[----:B------:R-:W-:Y:S01]  /*1930*/  UMOV UR13, 0x40000040 ;  /* 0x40000040000d7882 */ /* 0x000fe20000000000 */
[----:B------:R-:W-:-:S07]  /*1940*/  UMOV UR15, 0x40000040 ;  /* 0x40000040000f7882 */ /* 0x000fce0000000000 */
[----:B------:R-:W-:Y:S01]  /*1950*/  QGMMA.64x64x32.F32.E5M2.E5M2 R24, gdesc[UR12], R24 ;  /* 0x00e000000c1879f3 */ /* 0x000fe20008703818 */
[----:B------:R-:W-:Y:S02]  /*1960*/  UIADD3 UR14, UR7, 0x6, URZ ;  /* 0x00000006070e7890 */ /* 0x000fe4000fffe03f */
[----:B------:R-:W-:Y:S01]  /*1970*/  UIADD3 UR12, UR6, 0x6, URZ ;  /* 0x00000006060c7890 */ /* 0x000fe2000fffe03f */
[----:B------:R-:W-:Y:S01]  /*1980*/  ULDC UR7, c[0x0][0x50c] ;  /* 0x0001430000077ab9 */ /* 0x000fe20000000800 */
[----:B------:R-:W-:Y:S01]  /*1990*/  UMOV UR13, 0x40000040 ;  /* 0x40000040000d7882 */ /* 0x000fe20000000000 */
[----:B------:R-:W-:Y:S01]  /*19a0*/  UISETP.NE.AND UP0, UPT, UR7, 0x4, UPT ;  /* 0x000000040700788c */ /* 0x000fe2000bf05270 */
[----:B------:R-:W-:Y:S01]  /*19b0*/  UMOV UR15, 0x40000040 ;  /* 0x40000040000f7882 */ /* 0x000fe20000000000 */
[----:B------:R-:W-:Y:S02]  /*19c0*/  UMOV UR6, 0x4 ;  /* 0x0000000400067882 */ /* 0x000fe40000000000 */
[----:B------:R-:W-:-:S06]  /*19d0*/  USEL UR7, URZ, 0x1, UP0 ;  /* 0x000000013f077887 */ /* 0x000fcc0008000000 */
[----:B------:R-:W-:Y:S01]  /*19e0*/  ISETP.NE.AND P0, PT, RZ, UR7, PT ;  /* 0x00000007ff007c0c */ /* 0x000fe2000bf05270 */
[----:B------:R-:W-:-:S12]  /*19f0*/  QGMMA.64x64x32.F32.E5M2.E5M2 R24, gdesc[UR12], R24, gsb0 ;  /* 0x00e000000c1879f3 */ /* 0x000fd80008003818 */
[----:B------:R-:W-:Y:S05]  /*1a00*/  @!P0 BRA `(.L_x_23) ;  /* 0x0000000000888947 */ /* 0x000fea0003800000 */
[----:B------:R-:W-:Y:S02]  /*1a10*/  WARPGROUP.DEPBAR.LE gsb0, 0x0 ;  /* 0x00008000000079c5 */ /* 0x000fe40000010000 */
[----:B------:R-:W-:-:S01]  /*1a20*/  FADD R79, RZ, R24 ;  /* 0x00000018ff4f7221 */ /* 0x000fc20000000000 */
[----:B------:R-:W-:Y:S01]  /*1a30*/  FADD R80, RZ, R25 ;  /* 0x00000019ff507221 */ /* 0x000fe20000000000 */
        /* <DEDUP_REMOVED lines=30> */
[----:B------:R-:W-:-:S06]  /*1c20*/  UMOV UR6, URZ ;  /* 0x0000003f00067c82 */ /* 0x000fcc0008000000 */
.L_x_23:
[----:B------:R-:W-:-:S04]  /*1c30*/  UIADD3 UR18, UR5, 0x1, URZ ;  /* 0x0000000105127890 */ /* 0x000fc8000fffe03f */
[----:B------:R-:W-:-:S04]  /*1c40*/  UISETP.NE.AND UP0, UPT, UR18, 0x9, UPT ;  /* 0x000000091200788c */ /* 0x000fc8000bf05270 */
[----:B------:R-:W-:Y:S02]  /*1c50*/  USEL UR8, URZ, 0x1, UP0 ;  /* 0x000000013f087887 */ /* 0x000fe40008000000 */
[----:B------:R-:W-:Y:S02]  /*1c60*/  USEL UR18, UR18, URZ, UP0 ;  /* 0x0000003f12127287 */ /* 0x000fe40008000000 */
[----:B------:R-:W-:-:S06]  /*1c70*/  ULOP3.LUT UR8, UR4, UR8, URZ, 0x3c, !UPT ;  /* 0x0000000804087292 */ /* 0x000fcc000f8e3c3f */
[----:B------:R-:W-:Y:S01]  /*1c80*/  IMAD.U32 R14, RZ, RZ, UR8 ;  /* 0x00000008ff0e7e24 */ /* 0x000fe2000f8e00ff */
[----:B------:R-:W-:-:S06]  /*1c90*/  UMOV UR8, 0x1 ;  /* 0x0000000100087882 */ /* 0x000fcc0000000000 */
.L_x_18:
[----:B------:R-:W-:-:S04]  /*1ca0*/  UISETP.LT.AND UP0, UPT, UR9, 0x1, UPT ;  /* 0x000000010900788c */ /* 0x000fc8000bf01270 */
[----:B------:R-:W-:-:S04]  /*1cb0*/  USEL UR12, UR9, 0x1, UP0 ;  /* 0x00000001090c7887 */ /* 0x000fc80008000000 */
[----:B------:R-:W-:-:S04]  /*1cc0*/  UIADD3 UR12, UR9, -UR12, URZ ;  /* 0x8000000c090c7290 */ /* 0x000fc8000fffe03f */
[----:B------:R-:W-:-:S06]  /*1cd0*/  UISETP.GE.AND UP0, UPT, UR12, 0x1, UPT ;  /* 0x000000010c00788c */ /* 0x000fcc000bf06270 */
[----:B------:R-:W-:-:S13]  /*1ce0*/  PLOP3.LUT P0, PT, PT, PT, UP0, 0x80, 0x0 ;  /* 0x000000000000781c */ /* 0x000fda0003f0f008 */
[----:B------:R-:W-:Y:S05]  /*1cf0*/  @!P0 BRA `(.L_x_24) ;  /* 0x0000000400b88947 */ /* 0x000fea0003800000 */
[----:B01----:R-:W-:Y:S01]  /*1d00*/  IMAD.U32 R8, RZ, RZ, UR12 ;  /* 0x0000000cff087e24 */ /* 0x003fe2000f8e00ff */
[----:B------:R-:W-:Y:S01]  /*1d10*/  ULDC UR19, c[0x0][0x50c] ;  /* 0x0001430000137ab9 */ /* 0x000fe20000000800 */
[----:B------:R-:W-:-:S07]  /*1d20*/  IMAD.U32 R9, RZ, RZ, UR5 ;  /* 0x00000005ff097e24 */ /* 0x000fce000f8e00ff */
.L_x_32:
[----:B------:R-:W-:-:S13]  /*1d30*/  ISETP.NE.AND P1, PT, R81, 0x3, PT ;  /* 0x000000035100780c */ /* 0x000fda0003f25270 */
[----:B------:R-:W-:Y:S05]  /*1d40*/  @!P1 BRA `(.L_x_25) ;  /* 0x0000000000049947 */ /* 0x000fea0003800000 */
[----:B------:R-:W-:Y:S01]  /*1d50*/  BPT.TRAP 0x1 ;  /* 0x000000040000795c */ /* 0x000fe20000300000 */
.L_x_25:
[----:B------:R-:W0:Y:S01]  /*1d60*/  S2UR UR12, SR_CgaCtaId ;  /* 0x00000000000c79c3 */ /* 0x000e220000008800 */
[----:B------:R-:W-:Y:S01]  /*1d70*/  UMOV UR10, 0x400 ;  /* 0x00000400000a7882 */ /* 0x000fe20000000000 */
[----:B------:R-:W-:Y:S01]  /*1d80*/  SHF.L.U32 R10, R14, 0x1f, RZ ;  /* 0x0000001f0e0a7819 */ /* 0x000fe200000006ff */
[----:B0-----:R-:W-:-:S04]  /*1d90*/  ULEA UR10, UR12, UR10, 0x18 ;  /* 0x0000000a0c0a7291 */ /* 0x001fc8000f8ec03f */
[----:B------:R-:W-:-:S09]  /*1da0*/  ULEA UR12, UR18, UR10, 0x3 ;  /* 0x0000000a120c7291 */ /* 0x000fd2000f8e183f */
[----:B------:R0:W1:Y:S01]  /*1db0*/  SYNCS.PHASECHK.TRANS64.TRYWAIT P0, [UR12], R10 ;  /* 0x0000000aff0075a7 */ /* 0x000062000800014c */
[----:B------:R-:W-:Y:S05]  /*1dc0*/  @!P1 BRA `(.L_x_26) ;  /* 0x0000000000049947 */ /* 0x000fea0003800000 */
[----:B------:R-:W-:Y:S01]  /*1dd0*/  BPT.TRAP 0x1 ;  /* 0x000000040000795c */ /* 0x000fe20000300000 */
.L_x_26:
[----:B-1----:R-:W-:Y:S05]  /*1de0*/  @P0 BRA `(.L_x_27) ;  /* 0x0000000000080947 */ /* 0x002fea0003800000 */
[----:B------:R-:W1:Y:S02]  /*1df0*/  SYNCS.PHASECHK.TRANS64.TRYWAIT P0, [UR12], R10 ;  /* 0x0000000aff0075a7 */ /* 0x000e64000800014c */
[----:B-1----:R-:W-:Y:S05]  /*1e00*/  @!P0 BRA `(.L_x_28) ;  /* 0x0000005000848947 */ /* 0x002fea0003800000 */
.L_x_27:
[----:B------:R-:W-:Y:S01]  /*1e10*/  UIADD3 UR12, UR10, 0x24180, URZ ;  /* 0x000241800a0c7890 */ /* 0x000fe2000fffe03f */
[----:B------:R-:W-:Y:S01]  /*1e20*/  WARPGROUP.ARRIVE ;  /* 0x00000000000079c5 */ /* 0x000fe20000000000 */
[----:B------:R-:W-:Y:S02]  /*1e30*/  UISETP.NE.AND UP0, UPT, UR7, URZ, UPT ;  /* 0x0000003f0700728c */ /* 0x000fe4000bf05270 */
[----:B------:R-:W-:Y:S02]  /*1e40*/  USHF.R.U32.HI UR12, URZ, 0x4, UR12 ;  /* 0x000000043f0c7899 */ /* 0x000fe4000801160c */
[----:B------:R-:W-:Y:S02]  /*1e50*/  USEL UR8, UR8, URZ, !UP0 ;  /* 0x0000003f08087287 */ /* 0x000fe4000c000000 */
[----:B------:R-:W-:Y:S02]  /*1e60*/  ULOP3.LUT UR12, UR12, 0x3fff, URZ, 0xc0, !UPT ;  /* 0x00003fff0c0c7892 */ /* 0x000fe4000f8ec03f */
[----:B------:R-:W-:-:S02]  /*1e70*/  UISETP.NE.U32.AND UP0, UPT, UR8, URZ, UPT ;  /* 0x0000003f0800728c */ /* 0x000fc4000bf05070 */
[----:B------:R-:W-:Y:S02]  /*1e80*/  ULOP3.LUT UR7, UR11, 0x10000, URZ, 0xfc, !UPT ;  /* 0x000100000b077892 */ /* 0x000fe4000f8efc3f */
[----:B------:R-:W-:Y:S02]  /*1e90*/  ULOP3.LUT UR8, UR12, 0x10000, URZ, 0xfc, !UPT ;  /* 0x000100000c087892 */ /* 0x000fe4000f8efc3f */
[----:B------:R-:W-:Y:S02]  /*1ea0*/  ULEA UR7, UR18, UR7, 0xa ;  /* 0x0000000712077291 */ /* 0x000fe4000f8e503f */
[----:B------:R-:W-:Y:S01]  /*1eb0*/  ULEA UR8, UR18, UR8, 0x9 ;  /* 0x0000000812087291 */ /* 0x000fe2000f8e483f */
[----:B------:R-:W-:Y:S01]  /*1ec0*/  UMOV UR13, 0x40000040 ;  /* 0x40000040000d7882 */ /* 0x000fe20000000000 */
[----:B------:R-:W-:Y:S01]  /*1ed0*/  UMOV UR15, 0x40000040 ;  /* 0x40000040000f7882 */ /* 0x000fe20000000000 */
[----:B------:R-:W-:Y:S02]  /*1ee0*/  UIADD3 UR6, UR6, 0x4, URZ ;  /* 0x0000000406067890 */ /* 0x000fe4000fffe03f */
[----:B------:R-:W-:-:S02]  /*1ef0*/  UMOV UR12, UR7 ;  /* 0x00000007000c7c82 */ /* 0x000fc40008000000 */
[----:B------:R-:W-:Y:S02]  /*1f00*/  UMOV UR14, UR8 ;  /* 0x00000008000e7c82 */ /* 0x000fe40008000000 */
[----:B------:R-:W-:Y:S01]  /*1f10*/  QGMMA.64x64x32.F32.E5M2.E5M2 R24, gdesc[UR12], R24, UP0 ;  /* 0x00e000000c1879f3 */ /* 0x000fe2000bf03818 */
[----:B------:R-:W-:Y:S02]  /*1f20*/  UIADD3 UR12, UR7, 0x2, URZ ;  /* 0x00000002070c7890 */ /* 0x000fe4000fffe03f */
[----:B------:R-:W-:Y:S01]  /*1f30*/  UIADD3 UR14, UR8, 0x2, URZ ;  /* 0x00000002080e7890 */ /* 0x000fe2000fffe03f */
[----:B------:R-:W-:Y:S01]  /*1f40*/  UMOV UR13, 0x40000040 ;  /* 0x40000040000d7882 */ /* 0x000fe20000000000 */
[----:B------:R-:W-:Y:S01]  /*1f50*/  UMOV UR15, 0x40000040 ;  /* 0x40000040000f7882 */ /* 0x000fe20000000000 */
[----:B------:R-:W-:-:S06]  /*1f60*/  UISETP.NE.AND UP0, UPT, UR6, UR19, UPT ;  /* 0x000000130600728c */ /* 0x000fcc000bf05270 */
        /* <DEDUP_REMOVED lines=8> */
[----:B------:R-:W-:Y:S01]  /*1ff0*/  UMOV UR13, 0x40000040 ;  /* 0x40000040000d7882 */ /* 0x000fe20000000000 */
[----:B------:R-:W-:Y:S01]  /*2000*/  UMOV UR15, 0x40000040 ;  /* 0x40000040000f7882 */ /* 0x000fe20000000000 */
[----:B------:R-:W-:-:S06]  /*2010*/  USEL UR7, URZ, 0x1, UP0 ;  /* 0x000000013f077887 */ /* 0x000fcc0008000000 */
[----:B------:R-:W-:Y:S01]  /*2020*/  ISETP.NE.AND P0, PT, RZ, UR7, PT ;  /* 0x00000007ff007c0c */ /* 0x000fe2000bf05270 */
[----:B------:R-:W-:Y:S03]  /*2030*/  QGMMA.64x64x32.F32.E5M2.E5M2 R24, gdesc[UR12], R24, gsb0 ;  /* 0x00e000000c1879f3 */ /* 0x000fe60008003818 */
[----:B------:R-:W-:-:S09]  /*2040*/  WARPGROUP.DEPBAR.LE gsb0, 0x1 ;  /* 0x00008000000079c5 */ /* 0x000fd20000010100 */
[----:B------:R-:W-:Y:S05]  /*2050*/  @!P0 BRA `(.L_x_29) ;  /* 0x0000000000888947 */ /* 0x000fea0003800000 */
[----:B------:R-:W-:Y:S02]  /*2060*/  WARPGROUP.DEPBAR.LE gsb0, 0x0 ;  /* 0x00008000000079c5 */ /* 0x000fe40000010000 */
[----:B------:R-:W-:-:S01]  /*2070*/  FADD R79, R24, R79 ;  /* 0x0000004f184f7221 */ /* 0x000fc20000000000 */
[----:B------:R-:W-:Y:S01]  /*2080*/  FADD R80, R25, R80 ;  /* 0x0000005019507221 */ /* 0x000fe20000000000 */
        /* <DEDUP_REMOVED lines=30> */
[----:B------:R-:W-:-:S06]  /*2270*/  UMOV UR6, URZ ;  /* 0x0000003f00067c82 */ /* 0x000fcc0008000000 */
.L_x_29:
[----:B------:R-:W-:Y:S05]  /*2280*/  @!P1 BRA `(.L_x_30) ;  /* 0x0000000000049947 */ /* 0x000fea0003800000 */
[----:B------:R-:W-:Y:S01]  /*2290*/  BPT.TRAP 0x1 ;  /* 0x000000040000795c */ /* 0x000fe20000300000 */
.L_x_30:
[----:B------:R-:W-:-:S13]  /*22a0*/  ISETP.NE.AND P0, PT, R6, RZ, PT ;  /* 0x000000ff0600720c */ /* 0x000fda0003f05270 */
[----:B01----:R-:W-:-:S05]  /*22b0*/  @P0 LEA R10, R9, UR10, 0x3 ;  /* 0x0000000a090a0c11 */ /* 0x003fca000f8e18ff */
[----:B------:R-:W-:-:S05]  /*22c0*/  @P0 VIADD R10, R10, 0x48 ;  /* 0x000000480a0a0836 */ /* 0x000fca0000000000 */
[----:B------:R-:W-:-:S04]  /*22d0*/  @P0 PRMT R10, R3, 0x654, R10 ;  /* 0x00000654030a0816 */ /* 0x000fc8000000000a */
[----:B------:R0:W-:Y:S01]  /*22e0*/  @P0 SYNCS.ARRIVE.TRANS64.RED.A1T0 RZ, [R10+URZ], RZ ;  /* 0x000000ff0aff09a7 */ /* 0x0001e2000810043f */
[----:B------:R-:W-:-:S13]  /*22f0*/  ISETP.GT.U32.AND P0, PT, R2, 0x1, PT ;  /* 0x000000010200780c */ /* 0x000fda0003f04070 */
[----:B0-----:R-:W-:Y:S05]  /*2300*/  @P0 BRA `(.L_x_31) ;  /* 0x0000000000040947 */ /* 0x001fea0003800000 */
[----:B------:R-:W-:Y:S01]  /*2310*/  BPT.TRAP 0x1 ;  /* 0x000000040000795c */ /* 0x000fe20000300000 */
.L_x_31:
[----:B------:R-:W-:Y:S01]  /*2320*/  UIADD3 UR18, UR18, 0x1, URZ ;  /* 0x0000000112127890 */ /* 0x000fe2000fffe03f */
[C---:B------:R-:W-:Y:S01]  /*2330*/  ISETP.GT.AND P1, PT, R8.reuse, 0x1, PT ;  /* 0x000000010800780c */ /* 0x040fe20003f24270 */
[----:B------:R-:W-:Y:S02]  /*2340*/  VIADD R9, R9, 0x1 ;  /* 0x0000000109097836 */ /* 0x000fe40000000000 */
[----:B------:R-:W-:Y:S01]  /*2350*/  UISETP.NE.AND UP0, UPT, UR18, 0x9, UPT ;  /* 0x000000091200788c */ /* 0x000fe2000bf05270 */
[----:B------:R-:W-:Y:S02]  /*2360*/  VIADD R8, R8, 0xffffffff ;  /* 0xffffffff08087836 */ /* 0x000fe40000000000 */
[C---:B------:R-:W-:Y:S01]  /*2370*/  ISETP.NE.AND P0, PT, R9.reuse, 0x9, PT ;  /* 0x000000090900780c */ /* 0x040fe20003f05270 */
[----:B------:R-:W-:Y:S02]  /*2380*/  USEL UR8, URZ, 0x1, UP0 ;  /* 0x000000013f087887 */ /* 0x000fe40008000000 */
[----:B------:R-:W-:Y:S01]  /*2390*/  USEL UR18, UR18, URZ, UP0 ;  /* 0x0000003f12127287 */ /* 0x000fe20008000000 */
[----:B------:R-:W-:-:S03]  /*23a0*/  SEL R9, R9, RZ, P0 ;  /* 0x000000ff09097207 */ /* 0x000fc60000000000 */
[----:B------:R-:W-:Y:S01]  /*23b0*/  LOP3.LUT R14, R14, UR8, RZ, 0x3c, !PT ;  /* 0x000000080e0e7c12 */ /* 0x000fe2000f8e3cff */
[----:B------:R-:W-:Y:S01]  /*23c0*/  UMOV UR8, 0x1 ;  /* 0x0000000100087882 */ /* 0x000fe20000000000 */
[----:B------:R-:W-:Y:S06]  /*23d0*/  @P1 BRA `(.L_x_32) ;  /* 0xfffffff800541947 */ /* 0x000fec000383ffff */
.L_x_24:
[----:B------:R-:W-:Y:S01]  /*23e0*/  UISETP.NE.AND UP0, UPT, UR6, URZ, UPT ;  /* 0x0000003f0600728c */ /* 0x000fe2000bf05270 */
[----:B01----:R-:W0:Y:S03]  /*23f0*/  LDC R8, c[0x0][0x28c] ;  /* 0x0000a300ff087b82 */ /* 0x003e260000000800 */
[----:B------:R-:W-:-:S06]  /*2400*/  USEL UR6, URZ, 0x1, !UP0 ;  /* 0x000000013f067887 */ /* 0x000fcc000c000000 */
[----:B------:R-:W-:Y:S02]  /*2410*/  ISETP.NE.AND P0, PT, RZ, UR6, PT ;  /* 0x00000006ff007c0c */ /* 0x000fe4000bf05270 */
[----:B0-----:R-:W-:-:S11]  /*2420*/  ISETP.GE.AND P1, PT, R8, 0x1, PT ;  /* 0x000000010800780c */ /* 0x001fd60003f26270 */
[----:B------:R-:W-:Y:S05]  /*2430*/  @!P0 BRA `(.L_x_33) ;  /* 0x0000000000848947 */ /* 0x000fea0003800000 */
[----:B------:R-:W-:Y:S02]  /*2440*/  WARPGROUP.DEPBAR.LE gsb0, 0x0 ;  /* 0x00008000000079c5 */ /* 0x000fe40000010000 */
[----:B------:R-:W-:Y:S01]  /*2450*/  FADD R79, R24, R79 ;  /* 0x0000004f184f7221 */ /* 0x000fe20000000000 */
        /* <DEDUP_REMOVED lines=30> */
[----:B------:R-:W-:-:S07]  /*2640*/  FADD R16, R16, R55 ;  /* 0x0000003710107221 */ /* 0x000fce0000000000 */
.L_x_33:
[----:B------:R-:W-:Y:S02]  /*2650*/  WARPGROUP.DEPBAR.LE gsb0, 0x0 ;  /* 0x00008000000079c5 */ /* 0x000fe40000010000 */
[----:B------:R-:W-:Y:S05]  /*2660*/  @!P1 BRA `(.L_x_34) ;  /* 0x0000000000549947 */ /* 0x000fea0003800000 */
[----:B------:R-:W-:-:S13]  /*2670*/  ISETP.NE.AND P0, PT, R81, 0x3, PT ;  /* 0x000000035100780c */ /* 0x000fda0003f05270 */
[----:B------:R-:W-:Y:S05]  /*2680*/  @!P0 BRA `(.L_x_35) ;  /* 0x0000000000048947 */ /* 0x000fea0003800000 */
[----:B------:R-:W-:Y:S01]  /*2690*/  BPT.TRAP 0x1 ;  /* 0x000000040000795c */ /* 0x000fe20000300000 */
.L_x_35:
[----:B------:R-:W-:Y:S01]  /*26a0*/  ISETP.NE.AND P0, PT, R6, RZ, PT ;  /* 0x000000ff0600720c */ /* 0x000fe20003f05270 */
[----:B------:R-:W-:Y:S01]  /*26b0*/  BSSY B0, `(.L_x_36) ;  /* 0x000000e000007945 */ /* 0x000fe20003800000 */
[----:B------:R-:W-:-:S11]  /*26c0*/  ISETP.GT.U32.AND P1, PT, R2, 0x1, PT ;  /* 0x000000010200780c */ /* 0x000fd60003f24070 */
[----:B------:R-:W-:Y:S05]  /*26d0*/  @!P0 BRA `(.L_x_37) ;  /* 0x00000000002c8947 */ /* 0x000fea0003800000 */
[----:B------:R-:W-:-:S04]  /*26e0*/  UISETP.LT.AND UP0, UPT, UR9, 0x1, UPT ;  /* 0x000000010900788c */ /* 0x000fc8000bf01270 */
[----:B------:R-:W-:-:S04]  /*26f0*/  USEL UR8, UR9, 0x1, UP0 ;  /* 0x0000000109087887 */ /* 0x000fc80008000000 */
[----:B------:R-:W-:-:S04]  /*2700*/  UIADD3 UR8, UR5, UR9, -UR8 ;  /* 0x0000000905087290 */ /* 0x000fc8000fffe808 */
[----:B------:R-:W-:-:S04]  /*2710*/  UIMAD.WIDE.U32 UR6, UR8, 0x38e38e39, URZ ;  /* 0x38e38e39080678a5 */ /* 0x000fc8000f8e003f */
[----:B------:R-:W-:-:S04]  /*2720*/  USHF.R.U32.HI UR6, URZ, 0x1, UR7 ;  /* 0x000000013f067899 */ /* 0x000fc80008011607 */
[----:B------:R-:W-:-:S04]  /*2730*/  UIMAD UR8, UR6, -0x9, UR8 ;  /* 0xfffffff7060878a4 */ /* 0x000fc8000f8e0208 */
[----:B------:R-:W-:-:S04]  /*2740*/  ULEA UR8, UR8, UR10, 0x3 ;  /* 0x0000000a08087291 */ /* 0x000fc8000f8e183f */
[----:B------:R-:W-:-:S06]  /*2750*/  UIADD3 UR8, UR8, 0x48, URZ ;  /* 0x0000004808087890 */ /* 0x000fcc000fffe03f */
[----:B------:R-:W-:-:S05]  /*2760*/  IMAD.U32 R8, RZ, RZ, UR8 ;  /* 0x00000008ff087e24 */ /* 0x000fca000f8e00ff */
[----:B------:R-:W-:-:S04]  /*2770*/  PRMT R8, R3, 0x654, R8 ;  /* 0x0000065403087816 */ /* 0x000fc80000000008 */
[----:B------:R0:W-:Y:S03]  /*2780*/  SYNCS.ARRIVE.TRANS64.RED.A1T0 RZ, [R8+URZ], RZ ;  /* 0x000000ff08ff79a7 */ /* 0x0001e6000810043f */
.L_x_37:
[----:B------:R-:W-:Y:S05]  /*2790*/  BSYNC B0 ;  /* 0x0000000000007941 */ /* 0x000fea0003800000 */
.L_x_36:
[----:B------:R-:W-:Y:S05]  /*27a0*/  @P1 BRA `(.L_x_34) ;  /* 0x0000000000041947 */ /* 0x000fea0003800000 */
[----:B------:R-:W-:Y:S01]  /*27b0*/  BPT.TRAP 0x1 ;  /* 0x000000040000795c */ /* 0x000fe20000300000 */
.L_x_34:
[----:B------:R-:W1:Y:S01]  /*27c0*/  LDC R24, c[0x0][0x288] ;  /* 0x0000a200ff187b82 */ /* 0x000e620000000800 */
[C---:B------:R-:W-:Y:S01]  /*27d0*/  LOP3.LUT R14, R0.reuse, 0x3, RZ, 0xc0, !PT ;  /* 0x00000003000e7812 */ /* 0x040fe200078ec0ff */
[----:B------:R-:W-:Y:S01]  /*27e0*/  IMAD.SHL.U32 R25, R15, 0x40, RZ ;  /* 0x000000400f197824 */ /* 0x000fe200078e00ff */
[--C-:B0-----:R-:W-:Y:S01]  /*27f0*/  SHF.R.U32.HI R8, RZ, 0x2, R0.reuse ;  /* 0x00000002ff087819 */ /* 0x101fe20000011600 */
[----:B------:R-:W-:Y:S01]  /*2800*/  UIADD3 UR5, UR9, UR5, URZ ;  /* 0x0000000509057290 */ /* 0x000fe2000fffe03f */
[----:B------:R-:W-:Y:S01]  /*2810*/  LOP3.LUT R10, R0, 0x60, RZ, 0xc0, !PT ;  /* 0x00000060000a7812 */ /* 0x000fe200078ec0ff */
[----:B------:R-:W-:Y:S01]  /*2820*/  ULDC UR12, c[0x0][0x284] ;  /* 0x0000a100000c7ab9 */ /* 0x000fe20000000800 */
[----:B------:R-:W-:Y:S01]  /*2830*/  SHF.R.U32.HI R11, RZ, 0x7, R0 ;  /* 0x00000007ff0b7819 */ /* 0x000fe20000011600 */
[----:B------:R-:W-:Y:S01]  /*2840*/  UISETP.GT.U32.AND UP0, UPT, UR5, 0x8, UPT ;  /* 0x000000080500788c */ /* 0x000fe2000bf04070 */
[----:B------:R-:W-:Y:S01]  /*2850*/  LOP3.LUT R9, R8, 0x7, RZ, 0xc0, !PT ;  /* 0x0000000708097812 */ /* 0x000fe200078ec0ff */
[----:B------:R-:W-:Y:S01]  /*2860*/  UISETP.GE.U32.AND UP1, UPT, UR9, 0x9, UPT ;  /* 0x000000090900788c */ /* 0x000fe2000bf26070 */
[----:B------:R-:W-:Y:S01]  /*2870*/  SHF.R.U32.HI R10, RZ, 0x1, R10 ;  /* 0x00000001ff0a7819 */ /* 0x000fe2000001160a */
[----:B------:R-:W-:Y:S01]  /*2880*/  UISETP.LT.U32.AND UP0, UPT, UR9, 0x9, UP0 ;  /* 0x000000090900788c */ /* 0x000fe20008701070 */
[----:B------:R-:W-:Y:S01]  /*2890*/  LOP3.LUT R8, R11, 0x1, RZ, 0xc0, !PT ;  /* 0x000000010b087812 */ /* 0x000fe200078ec0ff */
[----:B------:R-:W-:Y:S01]  /*28a0*/  ULDC.64 UR10, c[0x0][0x5d0] ;  /* 0x00017400000a7ab9 */ /* 0x000fe20000000a00 */
[----:B------:R-:W-:Y:S01]  /*28b0*/  IADD3 R27, RZ, -R10, -R9 ;  /* 0x8000000aff1b7210 */ /* 0x000fe20007ffe809 */
[----:B------:R-:W-:Y:S01]  /*28c0*/  UIMAD.WIDE.U32 UR6, UR5, 0x38e38e39, URZ ;  /* 0x38e38e39050678a5 */ /* 0x000fe2000f8e003f */
[----:B------:R-:W-:Y:S01]  /*28d0*/  SHF.R.S32.HI R32, RZ, 0x1f, R73 ;  /* 0x0000001fff207819 */ /* 0x000fe20000011449 */
[----:B------:R-:W-:Y:S01]  /*28e0*/  USEL UR8, URZ, 0x1, !UP0 ;  /* 0x000000013f087887 */ /* 0x000fe2000c000000 */
[C---:B------:R-:W-:Y:S01]  /*28f0*/  IMAD.SHL.U32 R26, R8.reuse, 0x40, RZ ;  /* 0x00000040081a7824 */ /* 0x040fe200078e00ff */
[----:B------:R-:W-:Y:S01]  /*2900*/  USHF.R.U32.HI UR6, URZ, 0x1, UR7 ;  /* 0x000000013f067899 */ /* 0x000fe20008011607 */
[----:B------:R-:W-:Y:S01]  /*2910*/  IMAD R27, R8, -0x40, R27 ;  /* 0xffffffc0081b7824 */ /* 0x000fe200078e021b */
[----:B------:R-:W-:Y:S01]  /*2920*/  ULOP3.LUT UR4, UR4, UR8, URZ, 0x3c, !UPT ;  /* 0x0000000804047292 */ /* 0x000fe2000f8e3c3f */
[----:B------:R-:W-:Y:S01]  /*2930*/  IMAD R8, R32, UR10, RZ ;  /* 0x0000000a20087c24 */ /* 0x000fe2000f8e02ff */
[----:B-1----:R-:W-:Y:S01]  /*2940*/  ISETP.GE.AND P0, PT, R25, R24, PT ;  /* 0x000000181900720c */ /* 0x002fe20003f06270 */
[----:B------:R-:W-:Y:S01]  /*2950*/  IMAD R28, R14, -0x2, R24 ;  /* 0xfffffffe0e1c7824 */ /* 0x000fe200078e0218 */
[----:B------:R-:W-:Y:S01]  /*2960*/  LOP3.LUT R11, R26, 0x40, R9, 0xe2, !PT ;  /* 0x000000401a0b7812 */ /* 0x000fe200078ee209 */
[C---:B------:R-:W-:Y:S01]  /*2970*/  IMAD.SHL.U32 R24, R71.reuse, 0x80, RZ ;  /* 0x0000008047187824 */ /* 0x040fe200078e00ff */
[----:B------:R-:W-:Y:S01]  /*2980*/  UIMAD UR5, UR6, -0x9, UR5 ;  /* 0xfffffff7060578a4 */ /* 0x000fe2000f8e0205 */
[----:B------:R-:W-:Y:S01]  /*2990*/  IMAD.SHL.U32 R14, R0, 0x2, RZ ;  /* 0x00000002000e7824 */ /* 0x000fe200078e00ff */
[----:B------:R-:W-:Y:S01]  /*29a0*/  @UP1 ULOP3.LUT UR4, UR4, 0x1, UR6, 0x78, !UPT ;  /* 0x0000000104041892 */ /* 0x000fe2000f8e7806 */
[----:B------:R-:W-:Y:S01]  /*29b0*/  IMAD.WIDE R30, R71, 0x80, RZ ;  /* 0x00000080471e7825 */ /* 0x000fe200078e02ff */
[----:B------:R-:W-:-:S02]  /*29c0*/  ISETP.GE.OR P0, PT, R24, UR12, P0 ;  /* 0x0000000c18007c0c */ /* 0x000fc40008706670 */
[----:B------:R-:W-:Y:S01]  /*29d0*/  LOP3.LUT R14, R25, 0x6, R14, 0xf8, !PT ;  /* 0x00000006190e7812 */ /* 0x000fe200078ef80e */
[C---:B------:R-:W-:Y:S01]  /*29e0*/  IMAD R29, R73.reuse, UR11, R8 ;  /* 0x0000000b491d7c24 */ /* 0x040fe2000f8e0208 */
[----:B------:R-:W-:Y:S01]  /*29f0*/  IADD3 R27, -R24, UR12, R27 ;  /* 0x0000000c181b7c10 */ /* 0x000fe2000fffe11b */
[----:B------:R-:W-:Y:S01]  /*2a00*/  IMAD.IADD R28, R28, 0x1, -R25 ;  /* 0x000000011c1c7824 */ /* 0x000fe200078e0a19 */
[----:B------:R-:W-:Y:S01]  /*2a10*/  SHF.R.S32.HI R15, RZ, 0x1f, R14 ;  /* 0x0000001fff0f7819 */ /* 0x000fe2000001140e */
[----:B------:R-:W-:Y:S01]  /*2a20*/  IMAD.MOV.U32 R26, RZ, RZ, -0x1 ;  /* 0xffffffffff1a7424 */ /* 0x000fe200078e00ff */
[----:B------:R-:W-:Y:S01]  /*2a30*/  LOP3.LUT R33, R30, R11, R10, 0xfe, !PT ;  /* 0x0000000b1e217212 */ /* 0x000fe200078efe0a */
[----:B------:R-:W-:-:S04]  /*2a40*/  IMAD.WIDE.U32 R8, R73, UR10, R14 ;  /* 0x0000000a49087c25 */ /* 0x000fc8000f8e000e */
[----:B------:R-:W-:Y:S01]  /*2a50*/  IMAD.IADD R9, R9, 0x1, R29 ;  /* 0x0000000109097824 */ /* 0x000fe200078e021d */
[----:B------:R-:W-:Y:S06]  /*2a60*/  @P0 BRA `(.L_x_38) ;  /* 0x0000002400940947 */ /* 0x000fec0003800000 */
[----:B------:R-:W0:Y:S01]  /*2a70*/  LDC.64 R24, c[0x0][0x5c8] ;  /* 0x00017200ff187b82 */ /* 0x000e220000000a00 */
[----:B------:R-:W-:Y:S01]  /*2a80*/  ULDC.64 UR6, c[0x0][0x5c0] ;  /* 0x0001700000067ab9 */ /* 0x000fe20000000a00 */
[----:B------:R-:W-:Y:S01]  /*2a90*/  BSSY B0, `(.L_x_38) ;  /* 0x0000262000007945 */ /* 0x000fe20003800000 */
[-C--:B0-----:R-:W-:Y:S02]  /*2aa0*/  IMAD R10, R31, R24.reuse, RZ ;  /* 0x000000181f0a7224 */ /* 0x081fe400078e02ff */
[----:B------:R-:W-:-:S04]  /*2ab0*/  IMAD.WIDE.U32 R8, R33, R24, R8 ;  /* 0x0000001821087225 */ /* 0x000fc800078e0008 */
[----:B------:R-:W-:Y:S01]  /*2ac0*/  IMAD R11, R33, R25, R10 ;  /* 0x00000019210b7224 */ /* 0x000fe200078e020a */
[----:B------:R-:W-:Y:S02]  /*2ad0*/  LEA R10, P0, R24, R8, 0x3 ;  /* 0x00000008180a7211 */ /* 0x000fe400078018ff */
[----:B------:R-:W-:Y:S01]  /*2ae0*/  IADD3 R8, P1, R8, UR6, RZ ;  /* 0x0000000608087c10 */ /* 0x000fe2000ff3e0ff */
[----:B------:R-:W-:Y:S01]  /*2af0*/  IMAD.IADD R9, R9, 0x1, R11 ;  /* 0x0000000109097824 */ /* 0x000fe200078e020b */
[----:B------:R-:W-:-:S04]  /*2b00*/  IADD3 R10, P2, R10, UR6, RZ ;  /* 0x000000060a0a7c10 */ /* 0x000fc8000ff5e0ff */
[----:B------:R-:W-:Y:S02]  /*2b10*/  LEA.HI.X R11, R24, R9, R25, 0x3, P0 ;  /* 0x00000009180b7211 */ /* 0x000fe400000f1c19 */
[----:B----45:R-:W-:Y:S02]  /*2b20*/  FSETP.NEU.AND P0, PT, R12, RZ, PT ;  /* 0x000000ff0c00720b */ /* 0x030fe40003f0d000 */
[----:B------:R-:W-:Y:S02]  /*2b30*/  IADD3.X R9, R9, UR7, RZ, P1, !PT ;  /* 0x0000000709097c10 */ /* 0x000fe40008ffe4ff */
[----:B------:R-:W-:-:S09]  /*2b40*/  IADD3.X R11, R11, UR7, RZ, P2, !PT ;  /* 0x000000070b0b7c10 */ /* 0x000fd200097fe4ff */
[----:B------:R-:W-:Y:S05]  /*2b50*/  @!P0 BRA `(.L_x_39) ;  /* 0x0000001c00148947 */ /* 0x000fea0003800000 */
[----:B------:R-:W-:Y:S01]  /*2b60*/  ULDC.64 UR6, c[0x0][0x5b8] ;  /* 0x00016e0000067ab9 */ /* 0x000fe20000000a00 */
[----:B------:R-:W-:Y:S01]  /*2b70*/  ISETP.GE.AND P0, PT, R28, 0x1, PT ;  /* 0x000000011c00780c */ /* 0x000fe20003f06270 */
[----:B------:R-:W-:Y:S01]  /*2b80*/  IMAD R32, R32, UR6, RZ ;  /* 0x0000000620207c24 */ /* 0x000fe2000f8e02ff */
[----:B------:R-:W-:Y:S01]  /*2b90*/  ULDC.64 UR10, c[0x0][0x5a8] ;  /* 0x00016a00000a7ab9 */ /* 0x000fe20000000a00 */
[----:B------:R-:W-:Y:S01]  /*2ba0*/  IMAD.WIDE.U32 R24, R73, UR6, R14 ;  /* 0x0000000649187c25 */ /* 0x000fe2000f8e000e */
[----:B------:R-:W-:Y:S01]  /*2bb0*/  ISETP.LT.OR P3, PT, R27, 0x1, !P0 ;  /* 0x000000011b00780c */ /* 0x000fe20004761670 */
[----:B------:R-:W-:Y:S02]  /*2bc0*/  BSSY B1, `(.L_x_40) ;  /* 0x000000c000017945 */ /* 0x000fe40003800000 */
[----:B------:R-:W-:Y:S01]  /*2bd0*/  IMAD R73, R73, UR7, R32 ;  /* 0x0000000749497c24 */ /* 0x000fe2000f8e0220 */
[----:B------:R-:W-:Y:S02]  /*2be0*/  ULDC.64 UR6, c[0x0][0x5b0] ;  /* 0x00016c0000067ab9 */ /* 0x000fe40000000a00 */
[----:B------:R-:W-:-:S02]  /*2bf0*/  IMAD R29, R31, UR6, RZ ;  /* 0x000000061f1d7c24 */ /* 0x000fc4000f8e02ff */
[----:B------:R-:W-:Y:S02]  /*2c00*/  IMAD.IADD R25, R25, 0x1, R73 ;  /* 0x0000000119197824 */ /* 0x000fe400078e0249 */
[C---:B------:R-:W-:Y:S02]  /*2c10*/  IMAD R29, R33.reuse, UR7, R29 ;  /* 0x00000007211d7c24 */ /* 0x040fe4000f8e021d */
[----:B------:R-:W-:-:S03]  /*2c20*/  IMAD.WIDE.U32 R14, R33, UR6, R24 ;  /* 0x00000006210e7c25 */ /* 0x000fc6000f8e0018 */
[----:B------:R-:W-:-:S04]  /*2c30*/  IADD3 R14, P1, R14, UR10, RZ ;  /* 0x0000000a0e0e7c10 */ /* 0x000fc8000ff3e0ff */
[--C-:B------:R-:W-:Y:S02]  /*2c40*/  IADD3.X R15, R15, UR11, R29.reuse, P1, !PT ;  /* 0x0000000b0f0f7c10 */ /* 0x100fe40008ffe41d */
[----:B------:R-:W-:Y:S01]  /*2c50*/  PRMT R29, RZ, 0x7610, R29 ;  /* 0x00007610ff1d7816 */ /* 0x000fe2000000001d */
[----:B------:R-:W-:Y:S06]  /*2c60*/  @P3 BRA `(.L_x_41) ;  /* 0x0000000000043947 */ /* 0x000fec0003800000 */
[----:B------:R0:W5:Y:S02]  /*2c70*/  LDG.E.U8 R29, desc[UR16][R14.64] ;  /* 0x000000100e1d7981 */ /* 0x000164000c1e1100 */
.L_x_41:
[----:B------:R-:W-:Y:S05]  /*2c80*/  BSYNC B1 ;  /* 0x0000000000017941 */ /* 0x000fea0003800000 */
.L_x_40:
[----:B-----5:R-:W-:Y:S01]  /*2c90*/  LOP3.LUT R29, R29, 0xff, RZ, 0xc0, !PT ;  /* 0x000000ff1d1d7812 */ /* 0x020fe200078ec0ff */
[----:B------:R-:W-:Y:S01]  /*2ca0*/  BSSY B1, `(.L_x_42) ;  /* 0x000000c000017945 */ /* 0x000fe20003800000 */
[----:B------:R-:W-:Y:S02]  /*2cb0*/  ISETP.GE.AND P1, PT, R28, 0x2, PT ;  /* 0x000000021c00780c */ /* 0x000fe40003f26270 */
[----:B------:R-:W-:Y:S02]  /*2cc0*/  F2FP.F16.E5M2.UNPACK_B R29, R29 ;  /* 0x0000001dff1d723e */ /* 0x000fe400020004ff */
[----:B------:R-:W-:-:S03]  /*2cd0*/  ISETP.LT.OR P2, PT, R27, 0x1, !P1 ;  /* 0x000000011b00780c */ /* 0x000fc60004f41670 */
[----:B------:R-:W-:-:S05]  /*2ce0*/  HADD2.F32 R29, -RZ, R29.H0_H0 ;  /* 0x2000001dff1d7230 */ /* 0x000fca0000004100 */
[----:B------:R-:W-:Y:S01]  /*2cf0*/  FMUL R32, R29, R12 ;  /* 0x0000000c1d207220 */ /* 0x000fe20000400000 */
[----:B------:R-:W-:-:S03]  /*2d00*/  PRMT R29, RZ, 0x7610, R29 ;  /* 0x00007610ff1d7816 */ /* 0x000fc6000000001d */
[----:B--2---:R-:W-:-:S05]  /*2d10*/  FFMA R32, R79, R7, R32 ;  /* 0x000000074f207223 */ /* 0x004fca0000000020 */
[----:B------:R-:W-:-:S05]  /*2d20*/  F2FP.SATFINITE.E5M2.F32.PACK_AB_MERGE_C R35, RZ, R32, RZ ;  /* 0x00000020ff23723e */ /* 0x000fca00048060ff */
[----:B------:R1:W-:Y:S01]  /*2d30*/  @!P3 STG.E.U8 desc[UR16][R8.64], R35 ;  /* 0x000000230800b986 */ /* 0x0003e2000c101110 */
[----:B------:R-:W-:Y:S05]  /*2d40*/  @P2 BRA `(.L_x_43) ;  /* 0x0000000000042947 */ /* 0x000fea0003800000 */
[----:B------:R2:W5:Y:S02]  /*2d50*/  LDG.E.U8 R29, desc[UR16][R14.64+0x1] ;  /* 0x000001100e1d7981 */ /* 0x000564000c1e1100 */
.L_x_43:
[----:B------:R-:W-:Y:S05]  /*2d60*/  BSYNC B1 ;  /* 0x0000000000017941 */ /* 0x000fea0003800000 */
.L_x_42:
[----:B-----5:R-:W-:Y:S01]  /*2d70*/  LOP3.LUT R29, R29, 0xff, RZ, 0xc0, !PT ;  /* 0x000000ff1d1d7812 */ /* 0x020fe200078ec0ff */
[----:B------:R-:W-:Y:S01]  /*2d80*/  BSSY B1, `(.L_x_44) ;  /* 0x0000012000017945 */ /* 0x000fe20003800000 */
[----:B------:R-:W-:Y:S02]  /*2d90*/  IADD3 R33, P3, R33, 0x8, RZ ;  /* 0x0000000821217810 */ /* 0x000fe40007f7e0ff */
[----:B------:R-:W-:Y:S02]  /*2da0*/  F2FP.F16.E5M2.UNPACK_B R29, R29 ;  /* 0x0000001dff1d723e */ /* 0x000fe400020004ff */
[----:B------:R-:W-:Y:S01]  /*2db0*/  ISETP.LT.OR P0, PT, R27, 0x9, !P0 ;  /* 0x000000091b00780c */ /* 0x000fe20004701670 */
[----:B------:R-:W-:Y:S02]  /*2dc0*/  IMAD.X R30, RZ, RZ, R31, P3 ;  /* 0x000000ffff1e7224 */ /* 0x000fe400018e061f */
[----:B------:R-:W-:Y:S02]  /*2dd0*/  HADD2.F32 R29, -RZ, R29.H0_H0 ;  /* 0x2000001dff1d7230 */ /* 0x000fe40000004100 */
[----:B------:R-:W-:-:S02]  /*2de0*/  IMAD R30, R30, UR6, RZ ;  /* 0x000000061e1e7c24 */ /* 0x000fc4000f8e02ff */
[----:B------:R-:W-:-:S04]  /*2df0*/  IMAD.WIDE.U32 R24, R33, UR6, R24 ;  /* 0x0000000621187c25 */ /* 0x000fc8000f8e0018 */
[----:B------:R-:W-:Y:S01]  /*2e00*/  FMUL R29, R29, R12 ;  /* 0x0000000c1d1d7220 */ /* 0x000fe20000400000 */
[----:B------:R-:W-:-:S03]  /*2e10*/  IMAD R33, R33, UR7, R30 ;  /* 0x0000000721217c24 */ /* 0x000fc6000f8e021e */
[----:B------:R-:W-:Y:S01]  /*2e20*/  FFMA R29, R80, R7, R29 ;  /* 0x00000007501d7223 */ /* 0x000fe2000000001d */
[----:B------:R-:W-:-:S04]  /*2e30*/  IADD3 R24, P3, R24, UR10, RZ ;  /* 0x0000000a18187c10 */ /* 0x000fc8000ff7e0ff */
[----:B------:R-:W-:Y:S02]  /*2e40*/  F2FP.SATFINITE.E5M2.F32.PACK_AB_MERGE_C R31, RZ, R29, RZ ;  /* 0x0000001dff1f723e */ /* 0x000fe400048060ff */
[----:B------:R-:W-:Y:S02]  /*2e50*/  IADD3.X R25, R25, UR11, R33, P3, !PT ;  /* 0x0000000b19197c10 */ /* 0x000fe40009ffe421 */
[----:B------:R-:W-:Y:S01]  /*2e60*/  PRMT R29, RZ, 0x7610, R29 ;  /* 0x00007610ff1d7816 */ /* 0x000fe2000000001d */
[----:B------:R3:W-:Y:S01]  /*2e70*/  @!P2 STG.E.U8 desc[UR16][R8.64+0x1], R31 ;  /* 0x0000011f0800a986 */ /* 0x0007e2000c101110 */
[----:B------:R-:W-:Y:S05]  /*2e80*/  @P0 BRA `(.L_x_45) ;  /* 0x0000000000040947 */ /* 0x000fea0003800000 */
[----:B------:R4:W5:Y:S02]  /*2e90*/  LDG.E.U8 R29, desc[UR16][R24.64] ;  /* 0x00000010181d7981 */ /* 0x000964000c1e1100 */
.L_x_45:
[----:B------:R-:W-:Y:S05]  /*2ea0*/  BSYNC B1 ;  /* 0x0000000000017941 */ /* 0x000fea0003800000 */
.L_x_44:
[----:B-----5:R-:W-:Y:S01]  /*2eb0*/  LOP3.LUT R29, R29, 0xff, RZ, 0xc0, !PT ;  /* 0x000000ff1d1d7812 */ /* 0x020fe200078ec0ff */
[----:B------:R-:W-:Y:S01]  /*2ec0*/  BSSY B1, `(.L_x_46) ;  /* 0x000000b000017945 */ /* 0x000fe20003800000 */
[----:B------:R-:W-:Y:S02]  /*2ed0*/  ISETP.LT.OR P1, PT, R27, 0x9, !P1 ;  /* 0x000000091b00780c */ /* 0x000fe40004f21670 */
[----:B------:R-:W-:-:S05]  /*2ee0*/  F2FP.F16.E5M2.UNPACK_B R29, R29 ;  /* 0x0000001dff1d723e */ /* 0x000fca00020004ff */
[----:B------:R-:W-:-:S05]  /*2ef0*/  HADD2.F32 R29, -RZ, R29.H0_H0 ;  /* 0x2000001dff1d7230 */ /* 0x000fca0000004100 */
[----:B------:R-:W-:Y:S01]  /*2f00*/  FMUL R30, R29, R12 ;  /* 0x0000000c1d1e7220 */ /* 0x000fe20000400000 */
[----:B------:R-:W-:-:S03]  /*2f10*/  PRMT R29, RZ, 0x7610, R29 ;  /* 0x00007610ff1d7816 */ /* 0x000fc6000000001d */
[----:B------:R-:W-:-:S05]  /*2f20*/  FFMA R30, R77, R7, R30 ;  /* 0x000000074d1e7223 */ /* 0x000fca000000001e */
[----:B---3--:R-:W-:-:S05]  /*2f30*/  F2FP.SATFINITE.E5M2.F32.PACK_AB_MERGE_C R31, RZ, R30, RZ ;  /* 0x0000001eff1f723e */ /* 0x008fca00048060ff */
[----:B------:R3:W-:Y:S01]  /*2f40*/  @!P0 STG.E.U8 desc[UR16][R10.64], R31 ;  /* 0x0000001f0a008986 */ /* 0x0007e2000c101110 */
[----:B------:R-:W-:Y:S05]  /*2f50*/  @P1 BRA `(.L_x_47) ;  /* 0x0000000000041947 */ /* 0x000fea0003800000 */
[----:B------:R0:W5:Y:S02]  /*2f60*/  LDG.E.U8 R29, desc[UR16][R24.64+0x1] ;  /* 0x00000110181d7981 */ /* 0x000164000c1e1100 */
.L_x_47:
[----:B------:R-:W-:Y:S05]  /*2f70*/  BSYNC B1 ;  /* 0x0000000000017941 */ /* 0x000fea0003800000 */
.L_x_46:
[----:B-----5:R-:W-:Y:S01]  /*2f80*/  LOP3.LUT R29, R29, 0xff, RZ, 0xc0, !PT ;  /* 0x000000ff1d1d7812 */ /* 0x020fe200078ec0ff */
[----:B------:R-:W-:Y:S01]  /*2f90*/  BSSY B1, `(.L_x_48) ;  /* 0x000000c000017945 */ /* 0x000fe20003800000 */
[----:B------:R-:W-:Y:S02]  /*2fa0*/  ISETP.GE.AND P0, PT, R28, 0x9, PT ;  /* 0x000000091c00780c */ /* 0x000fe40003f06270 */
[----:B------:R-:W-:Y:S02]  /*2fb0*/  F2FP.F16.E5M2.UNPACK_B R29, R29 ;  /* 0x0000001dff1d723e */ /* 0x000fe400020004ff */
[----:B------:R-:W-:-:S03]  /*2fc0*/  ISETP.LT.OR P2, PT, R27, 0x1, !P0 ;  /* 0x000000011b00780c */ /* 0x000fc60004741670 */
[----:B------:R-:W-:-:S05]  /*2fd0*/  HADD2.F32 R29, -RZ, R29.H0_H0 ;  /* 0x2000001dff1d7230 */ /* 0x000fca0000004100 */
[----:B------:R-:W-:-:S04]  /*2fe0*/  FMUL R29, R29, R12 ;  /* 0x0000000c1d1d7220 */ /* 0x000fc80000400000 */
[----:B------:R-:W-:-:S05]  /*2ff0*/  FFMA R29, R78, R7, R29 ;  /* 0x000000074e1d7223 */ /* 0x000fca000000001d */
[----:B---3--:R-:W-:Y:S02]  /*3000*/  F2FP.SATFINITE.E5M2.F32.PACK_AB_MERGE_C R31, RZ, R29, RZ ;  /* 0x0000001dff1f723e */ /* 0x008fe400048060ff */
[----:B------:R-:W-:-:S03]  /*3010*/  PRMT R29, RZ, 0x7610, R29 ;  /* 0x00007610ff1d7816 */ /* 0x000fc6000000001d */
[----:B------:R3:W-:Y:S01]  /*3020*/  @!P1 STG.E.U8 desc[UR16][R10.64+0x1], R31 ;  /* 0x0000011f0a009986 */ /* 0x0007e2000c101110 */
[----:B------:R-:W-:Y:S05]  /*3030*/  @P2 BRA `(.L_x_49) ;  /* 0x0000000000042947 */ /* 0x000fea0003800000 */
[----:B------:R0:W5:Y:S02]  /*3040*/  LDG.E.U8 R29, desc[UR16][R14.64+0x8] ;  /* 0x000008100e1d7981 */ /* 0x000164000c1e1100 */
.L_x_49:
[----:B------:R-:W-:Y:S05]  /*3050*/  BSYNC B1 ;  /* 0x0000000000017941 */ /* 0x000fea0003800000 */
.L_x_48:
        /* <DEDUP_REMOVED lines=13> */
.L_x_51:
[----:B------:R-:W-:Y:S05]  /*3130*/  BSYNC B1 ;  /* 0x0000000000017941 */ /* 0x000fea0003800000 */
.L_x_50:
[----:B-----5:R-:W-:Y:S01]  /*3140*/  LOP3.LUT R29, R29, 0xff, RZ, 0xc0, !PT ;  /* 0x000000ff1d1d7812 */ /* 0x020fe200078ec0ff */
[----:B------:R-:W-:Y:S01]  /*3150*/  BSSY B1, `(.L_x_52) ;  /* 0x000000b000017945 */ /* 0x000fe20003800000 */
[----:B------:R-:W-:Y:S02]  /*3160*/  ISETP.LT.OR P0, PT, R27, 0x9, !P0 ;  /* 0x000000091b00780c */ /* 0x000fe40004701670 */
[----:B------:R-:W-:-:S05]  /*3170*/  F2FP.F16.E5M2.UNPACK_B R29, R29 ;  /* 0x0000001dff1d723e */ /* 0x000fca00020004ff */
        /* <DEDUP_REMOVED lines=8> */
.L_x_53:
[----:B------:R-:W-:Y:S05]  /*3200*/  BSYNC B1 ;  /* 0x0000000000017941 */ /* 0x000fea0003800000 */
.L_x_52:
        /* <DEDUP_REMOVED lines=12> */
.L_x_55:
[----:B------:R-:W-:Y:S05]  /*32d0*/  BSYNC B1 ;  /* 0x0000000000017941 */ /* 0x000fea0003800000 */
.L_x_54:
        /* <DEDUP_REMOVED lines=13> */
.L_x_57:
[----:B------:R-:W-:Y:S05]  /*33b0*/  BSYNC B1 ;  /* 0x0000000000017941 */ /* 0x000fea0003800000 */
.L_x_56:
        /* <DEDUP_REMOVED lines=13> */
.L_x_59:
[----:B------:R-:W-:Y:S05]  /*3490*/  BSYNC B1 ;  /* 0x0000000000017941 */ /* 0x000fea0003800000 */
.L_x_58:
        /* <DEDUP_REMOVED lines=12> */
.L_x_61:
[----:B------:R-:W-:Y:S05]  /*3560*/  BSYNC B1 ;  /* 0x0000000000017941 */ /* 0x000fea0003800000 */
.L_x_60:
        /* <DEDUP_REMOVED lines=12> */
.L_x_63:
[----:B------:R-:W-:Y:S05]  /*3630*/  BSYNC B1 ;  /* 0x0000000000017941 */ /* 0x000fea0003800000 */
.L_x_62:
        /* <DEDUP_REMOVED lines=13> */
.L_x_65:
[----:B------:R-:W-:Y:S05]  /*3710*/  BSYNC B1 ;  /* 0x0000000000017941 */ /* 0x000fea0003800000 */
.L_x_64:
        /* <DEDUP_REMOVED lines=13> */
.L_x_67:
[----:B------:R-:W-:Y:S05]  /*37f0*/  BSYNC B1 ;  /* 0x0000000000017941 */ /* 0x000fea0003800000 */
.L_x_66:
        /* <DEDUP_REMOVED lines=12> */
.L_x_69:
[----:B------:R-:W-:Y:S05]  /*38c0*/  BSYNC B1 ;  /* 0x0000000000017941 */ /* 0x000fea0003800000 */
.L_x_68:
        /* <DEDUP_REMOVED lines=12> */
.L_x_71:
[----:B------:R-:W-:Y:S05]  /*3990*/  BSYNC B1 ;  /* 0x0000000000017941 */ /* 0x000fea0003800000 */
.L_x_70:
        /* <DEDUP_REMOVED lines=13> */
.L_x_73:
[----:B------:R-:W-:Y:S05]  /*3a70*/  BSYNC B1 ;  /* 0x0000000000017941 */ /* 0x000fea0003800000 */
.L_x_72:
        /* <DEDUP_REMOVED lines=13> */
.L_x_75:
[----:B------:R-:W-:Y:S05]  /*3b50*/  BSYNC B1 ;  /* 0x0000000000017941 */ /* 0x000fea0003800000 */
.L_x_74:
        /* <DEDUP_REMOVED lines=12> */
.L_x_77:
[----:B------:R-:W-:Y:S05]  /*3c20*/  BSYNC B1 ;  /* 0x0000000000017941 */ /* 0x000fea0003800000 */
.L_x_76:
        /* <DEDUP_REMOVED lines=12> */
.L_x_79:
[----:B------:R-:W-:Y:S05]  /*3cf0*/  BSYNC B1 ;  /* 0x0000000000017941 */ /* 0x000fea0003800000 */
.L_x_78:
        /* <DEDUP_REMOVED lines=13> */
.L_x_81:
[----:B------:R-:W-:Y:S05]  /*3dd0*/  BSYNC B1 ;  /* 0x0000000000017941 */ /* 0x000fea0003800000 */
.L_x_80:
        /* <DEDUP_REMOVED lines=13> */
.L_x_83:
[----:B------:R-:W-:Y:S05]  /*3eb0*/  BSYNC B1 ;  /* 0x0000000000017941 */ /* 0x000fea0003800000 */
.L_x_82:
        /* <DEDUP_REMOVED lines=12> */
.L_x_85:
[----:B------:R-:W-:Y:S05]  /*3f80*/  BSYNC B1 ;  /* 0x0000000000017941 */ /* 0x000fea0003800000 */
.L_x_84:
[----:B-----5:R-:W-:Y:S01]  /*3f90*/  LOP3.LUT R29, R29, 0xff, RZ, 0xc0, !PT ;  /* 0x000000ff1d1d7812 */ /* 0x020fe200078ec0ff */
[----:B------:R-:W-:Y:S01]  /*3fa0*/  BSSY B1, `(.L_x_86) ;  /* 0x000000b000017945 */ /* 0x000fe20003800000 */
[----:B------:R-:W-:Y:S02]  /*3fb0*/  ISETP.LT.OR P1, PT, R27, 0x9, !P1 ;  /* 0x000000091b00780c */ /* 0x000fe40004f21670 */
[----:B------:R-:W-:-:S05]  /*3fc0*/  F2FP.F16.E5M2.UNPACK_B R29, R29 ;  /* 0x0000001dff1d723e */ /* 0x000fca00020004ff */
[----:B------:R-:W-:-:S05]  /*3fd0*/  HADD2.F32 R29, -RZ, R29.H0_H0 ;  /* 0x2000001dff1d7230 */ /* 0x000fca0000004100 */
[----:B------:R-:W-:-:S04]  /*3fe0*/  FMUL R30, R29, R12 ;  /* 0x0000000c1d1e7220 */ /* 0x000fc80000400000 */
[----:B------:R-:W-:Y:S01]  /*3ff0*/  FFMA R30, R23, R7, R30 ;  /* 0x00000007171e7223 */ /* 0x000fe2000000001e */
[----:B------:R-:W-:-:S04]  /*4000*/  PRMT R23, RZ, 0x7610, R23 ;  /* 0x00007610ff177816 */ /* 0x000fc80000000017 */
[----:B------:R-:W-:-:S05]  /*4010*/  F2FP.SATFINITE.E5M2.F32.PACK_AB_MERGE_C R29, RZ, R30, RZ ;  /* 0x0000001eff1d723e */ /* 0x000fca00048060ff */
[----:B------:R0:W-:Y:S01]  /*4020*/  @!P0 STG.E.U8 desc[UR16][R10.64+0x28], R29 ;  /* 0x0000281d0a008986 */ /* 0x0001e2000c101110 */
[----:B------:R-:W-:Y:S05]  /*4030*/  @P1 BRA `(.L_x_87) ;  /* 0x0000000000041947 */ /* 0x000fea0003800000 */
[----:B------:R0:W5:Y:S02]  /*4040*/  LDG.E.U8 R23, desc[UR16][R24.64+0x29] ;  /* 0x0000291018177981 */ /* 0x000164000c1e1100 */
.L_x_87:
[----:B------:R-:W-:Y:S05]  /*4050*/  BSYNC B1 ;  /* 0x0000000000017941 */ /* 0x000fea0003800000 */
.L_x_86:
        /* <DEDUP_REMOVED lines=8> */
[----:B0-----:R-:W-:Y:S02]  /*40e0*/  F2FP.SATFINITE.E5M2.F32.PACK_AB_MERGE_C R29, RZ, R23, RZ ;  /* 0x00000017ff1d723e */ /* 0x001fe400048060ff */
[----:B------:R-:W-:-:S03]  /*40f0*/  PRMT R23, RZ, 0x7610, R23 ;  /* 0x00007610ff177816 */ /* 0x000fc60000000017 */
[----:B------:R0:W-:Y:S01]  /*4100*/  @!P1 STG.E.U8 desc[UR16][R10.64+0x29], R29 ;  /* 0x0000291d0a009986 */ /* 0x0001e2000c101110 */
[----:B------:R-:W-:Y:S05]  /*4110*/  @P2 BRA `(.L_x_89) ;  /* 0x0000000000042947 */ /* 0x000fea0003800000 */
[----:B------:R0:W5:Y:S02]  /*4120*/  LDG.E.U8 R23, desc[UR16][R14.64+0x30] ;  /* 0x000030100e177981 */ /* 0x000164000c1e1100 */
.L_x_89:
[----:B------:R-:W-:Y:S05]  /*4130*/  BSYNC B1 ;  /* 0x0000000000017941 */ /* 0x000fea0003800000 */
.L_x_88:
[----:B-----5:R-:W-:Y:S01]  /*4140*/  LOP3.LUT R23, R23, 0xff, RZ, 0xc0, !PT ;  /* 0x000000ff17177812 */ /* 0x020fe200078ec0ff */
[----:B------:R-:W-:Y:S01]  /*4150*/  BSSY B1, `(.L_x_90) ;  /* 0x000000c000017945 */ /* 0x000fe20003800000 */
[----:B------:R-:W-:Y:S02]  /*4160*/  ISETP.GE.AND P1, PT, R28, 0x32, PT ;  /* 0x000000321c00780c */ /* 0x000fe40003f26270 */
[----:B------:R-:W-:Y:S02]  /*4170*/  F2FP.F16.E5M2.UNPACK_B R23, R23 ;  /* 0x00000017ff17723e */ /* 0x000fe400020004ff */
[----:B------:R-:W-:-:S03]  /*4180*/  ISETP.LT.OR P3, PT, R27, 0x1, !P1 ;  /* 0x000000011b00780c */ /* 0x000fc60004f61670 */
        /* <DEDUP_REMOVED lines=8> */
.L_x_91:
[----:B------:R-:W-:Y:S05]  /*4210*/  BSYNC B1 ;  /* 0x0000000000017941 */ /* 0x000fea0003800000 */
.L_x_90:
[----:B-----5:R-:W-:Y:S01]  /*4220*/  LOP3.LUT R21, R21, 0xff, RZ, 0xc0, !PT ;  /* 0x000000ff15157812 */ /* 0x020fe200078ec0ff */
[----:B------:R-:W-:Y:S01]  /*4230*/  BSSY B1, `(.L_x_92) ;  /* 0x000000b000017945 */ /* 0x000fe20003800000 */
[----:B------:R-:W-:Y:S02]  /*4240*/  ISETP.LT.OR P0, PT, R27, 0x9, !P0 ;  /* 0x000000091b00780c */ /* 0x000fe40004701670 */
[----:B------:R-:W-:-:S05]  /*4250*/  F2FP.F16.E5M2.UNPACK_B R21, R21 ;  /* 0x00000015ff15723e */ /* 0x000fca00020004ff */
        /* <DEDUP_REMOVED lines=8> */
.L_x_93:
[----:B------:R-:W-:Y:S05]  /*42e0*/  BSYNC B1 ;  /* 0x0000000000017941 */ /* 0x000fea0003800000 */
.L_x_92:
        /* <DEDUP_REMOVED lines=12> */
.L_x_95:
[----:B------:R-:W-:Y:S05]  /*43b0*/  BSYNC B1 ;  /* 0x0000000000017941 */ /* 0x000fea0003800000 */
.L_x_94:
        /* <DEDUP_REMOVED lines=13> */
.L_x_97:
[----:B------:R-:W-:Y:S05]  /*4490*/  BSYNC B1 ;  /* 0x0000000000017941 */ /* 0x000fea0003800000 */
.L_x_96:
        /* <DEDUP_REMOVED lines=13> */
.L_x_99:
[----:B------:R-:W-:Y:S05]  /*4570*/  BSYNC B1 ;  /* 0x0000000000017941 */ /* 0x000fea0003800000 */
.L_x_98:
[----:B-----5:R-:W-:Y:S01]  /*4580*/  LOP3.LUT R17, R17, 0xff, RZ, 0xc0, !PT ;  /* 0x000000ff11117812 */ /* 0x020fe200078ec0ff */
[----:B------:R-:W-:Y:S01]  /*4590*/  BSSY B1, `(.L_x_100) ;  /* 0x000000b000017945 */ /* 0x000fe20003800000 */
[----:B------:R-:W-:Y:S02]  /*45a0*/  ISETP.LT.OR P0, PT, R27, 0x9, !P0 ;  /* 0x000000091b00780c */ /* 0x000fe40004701670 */
[----:B------:R-:W-:Y:S02]  /*45b0*/  F2FP.F16.E5M2.UNPACK_B R17, R17 ;  /* 0x00000011ff11723e */ /* 0x000fe400020004ff */
[----:B0-2---:R-:W-:-:S03]  /*45c0*/  PRMT R14, RZ, 0x7610, R14 ;  /* 0x00007610ff0e7816 */ /* 0x005fc6000000000e */
[----:B------:R-:W-:-:S05]  /*45d0*/  HADD2.F32 R17, -RZ, R17.H0_H0 ;  /* 0x20000011ff117230 */ /* 0x000fca0000004100 */
[----:B------:R-:W-:-:S04]  /*45e0*/  FMUL R17, R17, R12 ;  /* 0x0000000c11117220 */ /* 0x000fc80000400000 */
[----:B------:R-:W-:-:S05]  /*45f0*/  FFMA R17, R18, R7, R17 ;  /* 0x0000000712117223 */ /* 0x000fca0000000011 */
[----:B------:R-:W-:-:S05]  /*4600*/  F2FP.SATFINITE.E5M2.F32.PACK_AB_MERGE_C R17, RZ, R17, RZ ;  /* 0x00000011ff11723e */ /* 0x000fca00048060ff */
[----:B------:R0:W-:Y:S01]  /*4610*/  @!P3 STG.E.U8 desc[UR16][R8.64+0x39], R17 ;  /* 0x000039110800b986 */ /* 0x0001e2000c101110 */
[----:B------:R-:W-:Y:S05]  /*4620*/  @P0 BRA `(.L_x_101) ;  /* 0x0000000000040947 */ /* 0x000fea0003800000 */
[----:B------:R2:W5:Y:S02]  /*4630*/  LDG.E.U8 R14, desc[UR16][R24.64+0x38] ;  /* 0x00003810180e7981 */ /* 0x000564000c1e1100 */
.L_x_101:
[----:B------:R-:W-:Y:S05]  /*4640*/  BSYNC B1 ;  /* 0x0000000000017941 */ /* 0x000fea0003800000 */
.L_x_100:
[----:B-----5:R-:W-:Y:S01]  /*4650*/  LOP3.LUT R14, R14, 0xff, RZ, 0xc0, !PT ;  /* 0x000000ff0e0e7812 */ /* 0x020fe200078ec0ff */
[----:B------:R-:W-:Y:S01]  /*4660*/  BSSY B1, `(.L_x_102) ;  /* 0x000000b000017945 */ /* 0x000fe20003800000 */
[----:B------:R-:W-:Y:S02]  /*4670*/  ISETP.LT.OR P1, PT, R27, 0x9, !P1 ;  /* 0x000000091b00780c */ /* 0x000fe40004f21670 */
[----:B------:R-:W-:-:S05]  /*4680*/  F2FP.F16.E5M2.UNPACK_B R14, R14 ;  /* 0x0000000eff0e723e */ /* 0x000fca00020004ff */
[----:B01-3--:R-:W-:-:S05]  /*4690*/  HADD2.F32 R9, -RZ, R14.H0_H0 ;  /* 0x2000000eff097230 */ /* 0x00bfca0000004100 */
[----:B------:R-:W-:-:S04]  /*46a0*/  FMUL R8, R9, R12 ;  /* 0x0000000c09087220 */ /* 0x000fc80000400000 */
[----:B------:R-:W-:-:S05]  /*46b0*/  FFMA R8, R13, R7, R8 ;  /* 0x000000070d087223 */ /* 0x000fca0000000008 */
[----:B------:R-:W-:Y:S02]  /*46c0*/  F2FP.SATFINITE.E5M2.F32.PACK_AB_MERGE_C R9, RZ, R8, RZ ;  /* 0x00000008ff09723e */ /* 0x000fe400048060ff */
[----:B------:R-:W-:-:S03]  /*46d0*/  PRMT R8, RZ, 0x7610, R8 ;  /* 0x00007610ff087816 */ /* 0x000fc60000000008 */
[----:B------:R0:W-:Y:S01]  /*46e0*/  @!P0 STG.E.U8 desc[UR16][R10.64+0x38], R9 ;  /* 0x000038090a008986 */ /* 0x0001e2000c101110 */
[----:B------:R-:W-:Y:S05]  /*46f0*/  @P1 BRA `(.L_x_103) ;  /* 0x0000000000041947 */ /* 0x000fea0003800000 */
[----:B------:R1:W5:Y:S02]  /*4700*/  LDG.E.U8 R8, desc[UR16][R24.64+0x39] ;  /* 0x0000391018087981 */ /* 0x000364000c1e1100 */
.L_x_103:
[----:B------:R-:W-:Y:S05]  /*4710*/  BSYNC B1 ;  /* 0x0000000000017941 */ /* 0x000fea0003800000 */
.L_x_102:
[----:B------:R-:W-:Y:S05]  /*4720*/  @P1 BRA `(.L_x_104) ;  /* 0x0000000800601947 */ /* 0x000fea0003800000 */
[----:B-----5:R-:W-:-:S04]  /*4730*/  LOP3.LUT R8, R8, 0xff, RZ, 0xc0, !PT ;  /* 0x000000ff08087812 */ /* 0x020fc800078ec0ff */
[----:B------:R-:W-:-:S05]  /*4740*/  F2FP.F16.E5M2.UNPACK_B R8, R8 ;  /* 0x00000008ff08723e */ /* 0x000fca00020004ff */
[----:B0-----:R-:W-:-:S05]  /*4750*/  HADD2.F32 R9, -RZ, R8.H0_H0 ;  /* 0x20000008ff097230 */ /* 0x001fca0000004100 */
[----:B------:R-:W-:-:S04]  /*4760*/  FMUL R9, R9, R12 ;  /* 0x0000000c09097220 */ /* 0x000fc80000400000 */
[----:B------:R-:W-:-:S05]  /*4770*/  FFMA R9, R16, R7, R9 ;  /* 0x0000000710097223 */ /* 0x000fca0000000009 */
[----:B------:R-:W-:-:S05]  /*4780*/  F2FP.SATFINITE.E5M2.F32.PACK_AB_MERGE_C R9, RZ, R9, RZ ;  /* 0x00000009ff09723e */ /* 0x000fca00048060ff */
[----:B------:R3:W-:Y:S01]  /*4790*/  STG.E.U8 desc[UR16][R10.64+0x39], R9 ;  /* 0x000039090a007986 */ /* 0x0007e2000c101110 */
[----:B------:R-:W-:Y:S05]  /*47a0*/  BRA `(.L_x_104) ;  /* 0x0000000800407947 */ /* 0x000fea0003800000 */
.L_x_39:
[C---:B------:R-:W-:Y:S01]  /*47b0*/  ISETP.GE.AND P3, PT, R28.reuse, 0x1, PT ;  /* 0x000000011c00780c */ /* 0x040fe20003f66270 */
[-C--:B--2---:R-:W-:Y:S01]  /*47c0*/  FMUL R79, R79, R7.reuse ;  /* 0x000000074f4f7220 */ /* 0x084fe20000400000 */
[----:B------:R-:W-:Y:S01]  /*47d0*/  ISETP.GE.AND P0, PT, R28, 0x2, PT ;  /* 0x000000021c00780c */ /* 0x000fe20003f06270 */
[-C--:B------:R-:W-:Y:S01]  /*47e0*/  FMUL R80, R80, R7.reuse ;  /* 0x0000000750507220 */ /* 0x080fe20000400000 */
[----:B------:R-:W-:Y:S01]  /*47f0*/  ISETP.LT.OR P1, PT, R27, 0x1, !P3 ;  /* 0x000000011b00780c */ /* 0x000fe20005f21670 */
[-C--:B------:R-:W-:Y:S01]  /*4800*/  FMUL R77, R77, R7.reuse ;  /* 0x000000074d4d7220 */ /* 0x080fe20000400000 */
[C---:B------:R-:W-:Y:S01]  /*4810*/  ISETP.LT.OR P2, PT, R27.reuse, 0x1, !P0 ;  /* 0x000000011b00780c */ /* 0x040fe20004741670 */
[-C--:B------:R-:W-:Y:S01]  /*4820*/  FMUL R78, R78, R7.reuse ;  /* 0x000000074e4e7220 */ /* 0x080fe20000400000 */
[----:B------:R-:W-:Y:S01]  /*4830*/  ISETP.LT.OR P3, PT, R27, 0x9, !P3 ;  /* 0x000000091b00780c */ /* 0x000fe20005f61670 */
[----:B------:R-:W-:Y:S01]  /*4840*/  FMUL R75, R75, R7 ;  /* 0x000000074b4b7220 */ /* 0x000fe20000400000 */
[----:B------:R-:W-:Y:S01]  /*4850*/  F2FP.SATFINITE.E5M2.F32.PACK_AB_MERGE_C R79, RZ, R79, RZ ;  /* 0x0000004fff4f723e */ /* 0x000fe200048060ff */
[-C--:B------:R-:W-:Y:S01]  /*4860*/  FMUL R76, R76, R7.reuse ;  /* 0x000000074c4c7220 */ /* 0x080fe20000400000 */
[----:B------:R-:W-:Y:S01]  /*4870*/  F2FP.SATFINITE.E5M2.F32.PACK_AB_MERGE_C R15, RZ, R80, RZ ;  /* 0x00000050ff0f723e */ /* 0x000fe200048060ff */
[----:B------:R-:W-:Y:S01]  /*4880*/  FMUL R74, R74, R7 ;  /* 0x000000074a4a7220 */ /* 0x000fe20000400000 */
[----:B------:R-:W-:Y:S01]  /*4890*/  F2FP.SATFINITE.E5M2.F32.PACK_AB_MERGE_C R77, RZ, R77, RZ ;  /* 0x0000004dff4d723e */ /* 0x000fe200048060ff */
[-C--:B------:R-:W-:Y:S01]  /*48a0*/  FMUL R72, R72, R7.reuse ;  /* 0x0000000748487220 */ /* 0x080fe20000400000 */
[----:B------:R-:W-:Y:S01]  /*48b0*/  ISETP.LT.OR P0, PT, R27, 0x9, !P0 ;  /* 0x000000091b00780c */ /* 0x000fe20004701670 */
[----:B------:R-:W-:Y:S01]  /*48c0*/  @!P1 STG.E.U8 desc[UR16][R8.64], R79 ;  /* 0x0000004f08009986 */ /* 0x000fe2000c101110 */
[C---:B------:R-:W-:Y:S01]  /*48d0*/  ISETP.GE.AND P1, PT, R28.reuse, 0x9, PT ;  /* 0x000000091c00780c */ /* 0x040fe20003f26270 */
[----:B------:R-:W-:Y:S01]  /*48e0*/  FMUL R69, R69, R7 ;  /* 0x0000000745457220 */ /* 0x000fe20000400000 */
[----:B------:R-:W-:Y:S01]  /*48f0*/  F2FP.SATFINITE.E5M2.F32.PACK_AB_MERGE_C R75, RZ, R75, RZ ;  /* 0x0000004bff4b723e */ /* 0x000fe200048060ff */
[----:B------:R0:W-:Y:S01]  /*4900*/  @!P2 STG.E.U8 desc[UR16][R8.64+0x1], R15 ;  /* 0x0000010f0800a986 */ /* 0x0001e2000c101110 */
[----:B------:R-:W-:Y:S01]  /*4910*/  ISETP.GE.AND P2, PT, R28, 0xa, PT ;  /* 0x0000000a1c00780c */ /* 0x000fe20003f46270 */
[-C--:B------:R-:W-:Y:S01]  /*4920*/  FMUL R70, R70, R7.reuse ;  /* 0x0000000746467220 */ /* 0x080fe20000400000 */
[----:B------:R-:W-:Y:S01]  /*4930*/  F2FP.SATFINITE.E5M2.F32.PACK_AB_MERGE_C R25, RZ, R76, RZ ;  /* 0x0000004cff19723e */ /* 0x000fe200048060ff */
[----:B------:R-:W-:Y:S01]  /*4940*/  @!P3 STG.E.U8 desc[UR16][R10.64], R77 ;  /* 0x0000004d0a00b986 */ /* 0x000fe2000c101110 */
[C---:B------:R-:W-:Y:S01]  /*4950*/  ISETP.LT.OR P3, PT, R27.reuse, 0x1, !P1 ;  /* 0x000000011b00780c */ /* 0x040fe20004f61670 */
[-C--:B------:R-:W-:Y:S01]  /*4960*/  FMUL R68, R68, R7.reuse ;  /* 0x0000000744447220 */ /* 0x080fe20000400000 */
[----:B------:R-:W-:Y:S01]  /*4970*/  ISETP.LT.OR P5, PT, R27, 0x1, !P2 ;  /* 0x000000011b00780c */ /* 0x000fe200057a1670 */
[-C--:B------:R-:W-:Y:S01]  /*4980*/  FMUL R67, R67, R7.reuse ;  /* 0x0000000743437220 */ /* 0x080fe20000400000 */
[----:B------:R-:W-:Y:S01]  /*4990*/  ISETP.LT.OR P1, PT, R27, 0x9, !P1 ;  /* 0x000000091b00780c */ /* 0x000fe20004f21670 */
[-C--:B------:R-:W-:Y:S01]  /*49a0*/  FMUL R65, R65, R7.reuse ;  /* 0x0000000741417220 */ /* 0x080fe20000400000 */
[----:B------:R-:W-:Y:S01]  /*49b0*/  F2FP.SATFINITE.E5M2.F32.PACK_AB_MERGE_C R29, RZ, R74, RZ ;  /* 0x0000004aff1d723e */ /* 0x000fe200048060ff */
[-C--:B------:R-:W-:Y:S01]  /*49c0*/  FMUL R66, R66, R7.reuse ;  /* 0x0000000742427220 */ /* 0x080fe20000400000 */
[----:B0-----:R-:W-:Y:S01]  /*49d0*/  F2FP.SATFINITE.E5M2.F32.PACK_AB_MERGE_C R15, RZ, R78, RZ ;  /* 0x0000004eff0f723e */ /* 0x001fe200048060ff */
[-C--:B------:R-:W-:Y:S01]  /*49e0*/  FMUL R64, R64, R7.reuse ;  /* 0x0000000740407220 */ /* 0x080fe20000400000 */
[----:B------:R-:W-:Y:S01]  /*49f0*/  ISETP.LT.OR P2, PT, R27, 0x9, !P2 ;  /* 0x000000091b00780c */ /* 0x000fe20005741670 */
[-C--:B------:R-:W-:Y:S01]  /*4a00*/  FMUL R63, R63, R7.reuse ;  /* 0x000000073f3f7220 */ /* 0x080fe20000400000 */
[----:B------:R-:W-:Y:S01]  /*4a10*/  F2FP.SATFINITE.E5M2.F32.PACK_AB_MERGE_C R31, RZ, R72, RZ ;  /* 0x00000048ff1f723e */ /* 0x000fe200048060ff */
[----:B------:R0:W-:Y:S01]  /*4a20*/  @!P0 STG.E.U8 desc[UR16][R10.64+0x1], R15 ;  /* 0x0000010f0a008986 */ /* 0x0001e2000c101110 */
[C---:B------:R-:W-:Y:S01]  /*4a30*/  ISETP.GE.AND P0, PT, R28.reuse, 0x11, PT ;  /* 0x000000111c00780c */ /* 0x040fe20003f06270 */
[----:B------:R-:W-:Y:S01]  /*4a40*/  FMUL R61, R61, R7 ;  /* 0x000000073d3d7220 */ /* 0x000fe20000400000 */
[----:B------:R-:W-:Y:S01]  /*4a50*/  F2FP.SATFINITE.E5M2.F32.PACK_AB_MERGE_C R69, RZ, R69, RZ ;  /* 0x00000045ff45723e */ /* 0x000fe200048060ff */
[----:B------:R-:W-:Y:S01]  /*4a60*/  @!P3 STG.E.U8 desc[UR16][R8.64+0x8], R75 ;  /* 0x0000084b0800b986 */ /* 0x000fe2000c101110 */
[----:B------:R-:W-:Y:S01]  /*4a70*/  ISETP.GE.AND P3, PT, R28, 0x12, PT ;  /* 0x000000121c00780c */ /* 0x000fe20003f66270 */
[----:B------:R-:W-:Y:S01]  /*4a80*/  FMUL R62, R62, R7 ;  /* 0x000000073e3e7220 */ /* 0x000fe20000400000 */
[----:B------:R-:W-:Y:S01]  /*4a90*/  F2FP.SATFINITE.E5M2.F32.PACK_AB_MERGE_C R67, RZ, R67, RZ ;  /* 0x00000043ff43723e */ /* 0x000fe200048060ff */
[----:B------:R1:W-:Y:S01]  /*4aa0*/  @!P5 STG.E.U8 desc[UR16][R8.64+0x9], R25 ;  /* 0x000009190800d986 */ /* 0x0003e2000c101110 */
[----:B------:R-:W-:Y:S01]  /*4ab0*/  ISETP.LT.OR P5, PT, R27, 0x1, !P3 ;  /* 0x000000011b00780c */ /* 0x000fe20005fa1670 */
[-C--:B------:R-:W-:Y:S01]  /*4ac0*/  FMUL R59, R59, R7.reuse ;  /* 0x000000073b3b7220 */ /* 0x080fe20000400000 */
[C---:B------:R-:W-:Y:S01]  /*4ad0*/  ISETP.LT.OR P3, PT, R27.reuse, 0x9, !P3 ;  /* 0x000000091b00780c */ /* 0x040fe20005f61670 */
[----:B------:R-:W-:Y:S01]  /*4ae0*/  @!P1 STG.E.U8 desc[UR16][R10.64+0x8], R29 ;  /* 0x0000081d0a009986 */ /* 0x000fe2000c101110 */
[----:B------:R-:W-:Y:S01]  /*4af0*/  ISETP.LT.OR P1, PT, R27, 0x1, !P0 ;  /* 0x000000011b00780c */ /* 0x000fe20004721670 */
[-C--:B------:R-:W-:Y:S01]  /*4b00*/  FMUL R60, R60, R7.reuse ;  /* 0x000000073c3c7220 */ /* 0x080fe20000400000 */
[----:B0-----:R-:W-:Y:S01]  /*4b10*/  F2FP.SATFINITE.E5M2.F32.PACK_AB_MERGE_C R15, RZ, R70, RZ ;  /* 0x00000046ff0f723e */ /* 0x001fe200048060ff */
[----:B------:R-:W-:Y:S01]  /*4b20*/  @!P2 STG.E.U8 desc[UR16][R10.64+0x9], R31 ;  /* 0x0000091f0a00a986 */ /* 0x000fe2000c101110 */
[----:B------:R-:W-:Y:S01]  /*4b30*/  ISETP.GE.AND P2, PT, R28, 0x19, PT ;  /* 0x000000191c00780c */ /* 0x000fe20003f46270 */
[-C--:B------:R-:W-:Y:S01]  /*4b40*/  FMUL R57, R57, R7.reuse ;  /* 0x0000000739397220 */ /* 0x080fe20000400000 */
[C---:B------:R-:W-:Y:S01]  /*4b50*/  ISETP.LT.OR P0, PT, R27.reuse, 0x9, !P0 ;  /* 0x000000091b00780c */ /* 0x040fe20004701670 */
[-C--:B------:R-:W-:Y:S01]  /*4b60*/  FMUL R58, R58, R7.reuse ;  /* 0x000000073a3a7220 */ /* 0x080fe20000400000 */
[----:B------:R-:W-:Y:S01]  /*4b70*/  ISETP.LT.OR P6, PT, R27, 0x1, !P2 ;  /* 0x000000011b00780c */ /* 0x000fe200057c1670 */
[----:B------:R0:W-:Y:S01]  /*4b80*/  @!P5 STG.E.U8 desc[UR16][R8.64+0x11], R15 ;  /* 0x0000110f0800d986 */ /* 0x0001e2000c101110 */
[----:B-1----:R-:W-:Y:S01]  /*4b90*/  F2FP.SATFINITE.E5M2.F32.PACK_AB_MERGE_C R25, RZ, R68, RZ ;  /* 0x00000044ff19723e */ /* 0x002fe200048060ff */
[----:B------:R-:W-:Y:S01]  /*4ba0*/  FMUL R56, R56, R7 ;  /* 0x0000000738387220 */ /* 0x000fe20000400000 */
[----:B------:R-:W-:Y:S01]  /*4bb0*/  F2FP.SATFINITE.E5M2.F32.PACK_AB_MERGE_C R65, RZ, R65, RZ ;  /* 0x00000041ff41723e */ /* 0x000fe200048060ff */
[----:B------:R-:W-:Y:S01]  /*4bc0*/  @!P1 STG.E.U8 desc[UR16][R8.64+0x10], R69 ;  /* 0x0000104508009986 */ /* 0x000fe2000c101110 */
[----:B------:R-:W-:Y:S01]  /*4bd0*/  ISETP.GE.AND P1, PT, R28, 0x1a, PT ;  /* 0x0000001a1c00780c */ /* 0x000fe20003f26270 */
[-C--:B------:R-:W-:Y:S01]  /*4be0*/  FMUL R23, R23, R7.reuse ;  /* 0x0000000717177220 */ /* 0x080fe20000400000 */
[C---:B------:R-:W-:Y:S01]  /*4bf0*/  ISETP.LT.OR P2, PT, R27.reuse, 0x9, !P2 ;  /* 0x000000091b00780c */ /* 0x040fe20005741670 */
[----:B------:R1:W-:Y:S01]  /*4c00*/  @!P3 STG.E.U8 desc[UR16][R10.64+0x11], R25 ;  /* 0x000011190a00b986 */ /* 0x0003e2000c101110 */
[----:B------:R-:W-:Y:S01]  /*4c10*/  ISETP.LT.OR P5, PT, R27, 0x1, !P1 ;  /* 0x000000011b00780c */ /* 0x000fe20004fa1670 */
[-C--:B------:R-:W-:Y:S01]  /*4c20*/  FMUL R21, R21, R7.reuse ;  /* 0x0000000715157220 */ /* 0x080fe20000400000 */
[----:B------:R-:W-:Y:S01]  /*4c30*/  ISETP.LT.OR P3, PT, R27, 0x9, !P1 ;  /* 0x000000091b00780c */ /* 0x000fe20004f61670 */
[----:B------:R-:W-:Y:S01]  /*4c40*/  @!P0 STG.E.U8 desc[UR16][R10.64+0x10], R67 ;  /* 0x000010430a008986 */ /* 0x000fe2000c101110 */
[----:B0-----:R-:W-:Y:S01]  /*4c50*/  F2FP.SATFINITE.E5M2.F32.PACK_AB_MERGE_C R15, RZ, R66, RZ ;  /* 0x00000042ff0f723e */ /* 0x001fe200048060ff */
[-C--:B------:R-:W-:Y:S01]  /*4c60*/  FMUL R22, R22, R7.reuse ;  /* 0x0000000716167220 */ /* 0x080fe20000400000 */
[C---:B------:R-:W-:Y:S01]  /*4c70*/  ISETP.GE.AND P0, PT, R28.reuse, 0x21, PT ;  /* 0x000000211c00780c */ /* 0x040fe20003f06270 */
[----:B------:R-:W-:Y:S01]  /*4c80*/  @!P6 STG.E.U8 desc[UR16][R8.64+0x18], R65 ;  /* 0x000018410800e986 */ /* 0x000fe2000c101110 */
[----:B------:R-:W-:Y:S01]  /*4c90*/  ISETP.GE.AND P1, PT, R28, 0x22, PT ;  /* 0x000000221c00780c */ /* 0x000fe20003f26270 */
[-C--:B------:R-:W-:Y:S01]  /*4ca0*/  FMUL R19, R19, R7.reuse ;  /* 0x0000000713137220 */ /* 0x080fe20000400000 */
[C---:B------:R-:W-:Y:S01]  /*4cb0*/  ISETP.LT.OR P6, PT, R27.reuse, 0x1, !P0 ;  /* 0x000000011b00780c */ /* 0x040fe200047c1670 */
[-C--:B------:R-:W-:Y:S01]  /*4cc0*/  FMUL R20, R20, R7.reuse ;  /* 0x0000000714147220 */ /* 0x080fe20000400000 */
[----:B-1----:R-:W-:Y:S01]  /*4cd0*/  F2FP.SATFINITE.E5M2.F32.PACK_AB_MERGE_C R25, RZ, R64, RZ ;  /* 0x00000040ff19723e */ /* 0x002fe200048060ff */
[----:B------:R0:W-:Y:S01]  /*4ce0*/  @!P5 STG.E.U8 desc[UR16][R8.64+0x19], R15 ;  /* 0x0000190f0800d986 */ /* 0x0001e2000c101110 */
[----:B------:R-:W-:Y:S01]  /*4cf0*/  ISETP.LT.OR P5, PT, R27, 0x1, !P1 ;  /* 0x000000011b00780c */ /* 0x000fe20004fa1670 */
[----:B------:R-:W-:Y:S01]  /*4d00*/  FMUL R17, R17, R7 ;  /* 0x0000000711117220 */ /* 0x000fe20000400000 */
[----:B------:R-:W-:Y:S01]  /*4d10*/  F2FP.SATFINITE.E5M2.F32.PACK_AB_MERGE_C R63, RZ, R63, RZ ;  /* 0x0000003fff3f723e */ /* 0x000fe200048060ff */
[----:B------:R1:W-:Y:S01]  /*4d20*/  @!P3 STG.E.U8 desc[UR16][R10.64+0x19], R25 ;  /* 0x000019190a00b986 */ /* 0x0003e2000c101110 */
[----:B------:R-:W-:Y:S01]  /*4d30*/  F2FP.SATFINITE.E5M2.F32.PACK_AB_MERGE_C R61, RZ, R61, RZ ;  /* 0x0000003dff3d723e */ /* 0x000fe200048060ff */
[-C--:B------:R-:W-:Y:S01]  /*4d40*/  FMUL R18, R18, R7.reuse ;  /* 0x0000000712127220 */ /* 0x080fe20000400000 */
[----:B------:R-:W-:Y:S01]  /*4d50*/  F2FP.SATFINITE.E5M2.F32.PACK_AB_MERGE_C R29, RZ, R62, RZ ;  /* 0x0000003eff1d723e */ /* 0x000fe200048060ff */
[----:B------:R-:W-:Y:S01]  /*4d60*/  @!P2 STG.E.U8 desc[UR16][R10.64+0x18], R63 ;  /* 0x0000183f0a00a986 */ /* 0x000fe2000c101110 */
[----:B------:R-:W-:Y:S01]  /*4d70*/  ISETP.LT.OR P3, PT, R27, 0x9, !P1 ;  /* 0x000000091b00780c */ /* 0x000fe20004f61670 */
[-C--:B------:R-:W-:Y:S01]  /*4d80*/  FMUL R13, R13, R7.reuse ;  /* 0x000000070d0d7220 */ /* 0x080fe20000400000 */
[----:B------:R-:W-:Y:S01]  /*4d90*/  ISETP.GE.AND P2, PT, R28, 0x29, PT ;  /* 0x000000291c00780c */ /* 0x000fe20003f46270 */
[----:B------:R-:W-:Y:S01]  /*4da0*/  @!P6 STG.E.U8 desc[UR16][R8.64+0x20], R61 ;  /* 0x0000203d0800e986 */ /* 0x000fe2000c101110 */
[C---:B------:R-:W-:Y:S01]  /*4db0*/  ISETP.LT.OR P0, PT, R27.reuse, 0x9, !P0 ;  /* 0x000000091b00780c */ /* 0x040fe20004701670 */
[----:B------:R-:W-:Y:S01]  /*4dc0*/  FMUL R16, R16, R7 ;  /* 0x0000000710107220 */ /* 0x000fe20000400000 */
[----:B------:R-:W-:Y:S01]  /*4dd0*/  ISETP.GE.AND P1, PT, R28, 0x2a, PT ;  /* 0x0000002a1c00780c */ /* 0x000fe20003f26270 */
[----:B------:R-:W-:Y:S01]  /*4de0*/  @!P5 STG.E.U8 desc[UR16][R8.64+0x21], R29 ;  /* 0x0000211d0800d986 */ /* 0x000fe2000c101110 */
[----:B------:R-:W-:-:S02]  /*4df0*/  ISETP.LT.OR P6, PT, R27, 0x1, !P2 ;  /* 0x000000011b00780c */ /* 0x000fc400057c1670 */
[C---:B------:R-:W-:Y:S02]  /*4e00*/  ISETP.LT.OR P5, PT, R27.reuse, 0x1, !P1 ;  /* 0x000000011b00780c */ /* 0x040fe40004fa1670 */
[----:B------:R-:W-:Y:S02]  /*4e10*/  F2FP.SATFINITE.E5M2.F32.PACK_AB_MERGE_C R59, RZ, R59, RZ ;  /* 0x0000003bff3b723e */ /* 0x000fe400048060ff */
[----:B0-----:R-:W-:Y:S02]  /*4e20*/  F2FP.SATFINITE.E5M2.F32.PACK_AB_MERGE_C R15, RZ, R60, RZ ;  /* 0x0000003cff0f723e */ /* 0x001fe400048060ff */
[----:B------:R-:W-:Y:S01]  /*4e30*/  F2FP.SATFINITE.E5M2.F32.PACK_AB_MERGE_C R57, RZ, R57, RZ ;  /* 0x00000039ff39723e */ /* 0x000fe200048060ff */
[----:B------:R-:W-:Y:S01]  /*4e40*/  @!P0 STG.E.U8 desc[UR16][R10.64+0x20], R59 ;  /* 0x0000203b0a008986 */ /* 0x000fe2000c101110 */
[----:B-1----:R-:W-:Y:S02]  /*4e50*/  F2FP.SATFINITE.E5M2.F32.PACK_AB_MERGE_C R25, RZ, R58, RZ ;  /* 0x0000003aff19723e */ /* 0x002fe400048060ff */
[C---:B------:R-:W-:Y:S01]  /*4e60*/  ISETP.LT.OR P1, PT, R27.reuse, 0x9, !P1 ;  /* 0x000000091b00780c */ /* 0x040fe20004f21670 */
[----:B------:R0:W-:Y:S01]  /*4e70*/  @!P3 STG.E.U8 desc[UR16][R10.64+0x21], R15 ;  /* 0x0000210f0a00b986 */ /* 0x0001e2000c101110 */
[----:B------:R-:W-:-:S02]  /*4e80*/  ISETP.LT.OR P2, PT, R27, 0x9, !P2 ;  /* 0x000000091b00780c */ /* 0x000fc40005741670 */
[C---:B------:R-:W-:Y:S01]  /*4e90*/  ISETP.GE.AND P3, PT, R28.reuse, 0x31, PT ;  /* 0x000000311c00780c */ /* 0x040fe20003f66270 */
[----:B------:R-:W-:Y:S01]  /*4ea0*/  @!P6 STG.E.U8 desc[UR16][R8.64+0x28], R57 ;  /* 0x000028390800e986 */ /* 0x000fe2000c101110 */
[----:B------:R-:W-:Y:S02]  /*4eb0*/  ISETP.GE.AND P0, PT, R28, 0x32, PT ;  /* 0x000000321c00780c */ /* 0x000fe40003f06270 */
[----:B------:R-:W-:Y:S01]  /*4ec0*/  F2FP.SATFINITE.E5M2.F32.PACK_AB_MERGE_C R23, RZ, R23, RZ ;  /* 0x00000017ff17723e */ /* 0x000fe200048060ff */
[----:B------:R1:W-:Y:S01]  /*4ed0*/  @!P5 STG.E.U8 desc[UR16][R8.64+0x29], R25 ;  /* 0x000029190800d986 */ /* 0x0003e2000c101110 */
[C---:B------:R-:W-:Y:S02]  /*4ee0*/  ISETP.LT.OR P5, PT, R27.reuse, 0x1, !P3 ;  /* 0x000000011b00780c */ /* 0x040fe40005fa1670 */
[----:B------:R-:W-:Y:S02]  /*4ef0*/  ISETP.LT.OR P6, PT, R27, 0x1, !P0 ;  /* 0x000000011b00780c */ /* 0x000fe400047c1670 */
[----:B0-----:R-:W-:Y:S01]  /*4f00*/  F2FP.SATFINITE.E5M2.F32.PACK_AB_MERGE_C R15, RZ, R56, RZ ;  /* 0x00000038ff0f723e */ /* 0x001fe200048060ff */
[----:B------:R-:W-:Y:S01]  /*4f10*/  @!P2 STG.E.U8 desc[UR16][R10.64+0x28], R23 ;  /* 0x000028170a00a986 */ /* 0x000fe2000c101110 */
[----:B------:R-:W-:-:S02]  /*4f20*/  F2FP.SATFINITE.E5M2.F32.PACK_AB_MERGE_C R21, RZ, R21, RZ ;  /* 0x00000015ff15723e */ /* 0x000fc400048060ff */
[C---:B------:R-:W-:Y:S01]  /*4f30*/  ISETP.GE.AND P2, PT, R28.reuse, 0x3a, PT ;  /* 0x0000003a1c00780c */ /* 0x040fe20003f46270 */
[----:B------:R0:W-:Y:S01]  /*4f40*/  @!P1 STG.E.U8 desc[UR16][R10.64+0x29], R15 ;  /* 0x0000290f0a009986 */ /* 0x0001e2000c101110 */
[C---:B------:R-:W-:Y:S02]  /*4f50*/  ISETP.LT.OR P1, PT, R27.reuse, 0x9, !P3 ;  /* 0x000000091b00780c */ /* 0x040fe40005f21670 */
[----:B-1----:R-:W-:Y:S01]  /*4f60*/  F2FP.SATFINITE.E5M2.F32.PACK_AB_MERGE_C R25, RZ, R22, RZ ;  /* 0x00000016ff19723e */ /* 0x002fe200048060ff */
[----:B------:R1:W-:Y:S01]  /*4f70*/  @!P5 STG.E.U8 desc[UR16][R8.64+0x30], R21 ;  /* 0x000030150800d986 */ /* 0x0003e2000c101110 */
[----:B------:R-:W-:Y:S02]  /*4f80*/  ISETP.GE.AND P3, PT, R28, 0x39, PT ;  /* 0x000000391c00780c */ /* 0x000fe40003f66270 */
[C---:B------:R-:W-:Y:S01]  /*4f90*/  ISETP.LT.OR P0, PT, R27.reuse, 0x9, !P0 ;  /* 0x000000091b00780c */ /* 0x040fe20004701670 */
[----:B------:R2:W-:Y:S01]  /*4fa0*/  @!P6 STG.E.U8 desc[UR16][R8.64+0x31], R25 ;  /* 0x000031190800e986 */ /* 0x0005e2000c101110 */
[----:B------:R-:W-:-:S02]  /*4fb0*/  ISETP.LT.OR P5, PT, R27, 0x1, !P3 ;  /* 0x000000011b00780c */ /* 0x000fc40005fa1670 */
[C---:B------:R-:W-:Y:S02]  /*4fc0*/  ISETP.LT.OR P6, PT, R27.reuse, 0x1, !P2 ;  /* 0x000000011b00780c */ /* 0x040fe400057c1670 */
[C---:B------:R-:W-:Y:S02]  /*4fd0*/  ISETP.LT.OR P3, PT, R27.reuse, 0x9, !P3 ;  /* 0x000000091b00780c */ /* 0x040fe40005f61670 */
[----:B------:R-:W-:Y:S02]  /*4fe0*/  ISETP.LT.OR P2, PT, R27, 0x9, !P2 ;  /* 0x000000091b00780c */ /* 0x000fe40005741670 */
[----:B------:R-:W-:Y:S02]  /*4ff0*/  F2FP.SATFINITE.E5M2.F32.PACK_AB_MERGE_C R19, RZ, R19, RZ ;  /* 0x00000013ff13723e */ /* 0x000fe400048060ff */
[----:B0-----:R-:W-:Y:S02]  /*5000*/  F2FP.SATFINITE.E5M2.F32.PACK_AB_MERGE_C R15, RZ, R20, RZ ;  /* 0x00000014ff0f723e */ /* 0x001fe400048060ff */
[----:B------:R-:W-:Y:S01]  /*5010*/  F2FP.SATFINITE.E5M2.F32.PACK_AB_MERGE_C R17, RZ, R17, RZ ;  /* 0x00000011ff11723e */ /* 0x000fe200048060ff */
[----:B------:R2:W-:Y:S01]  /*5020*/  @!P1 STG.E.U8 desc[UR16][R10.64+0x30], R19 ;  /* 0x000030130a009986 */ /* 0x0005e2000c101110 */
[----:B-1----:R-:W-:-:S02]  /*5030*/  F2FP.SATFINITE.E5M2.F32.PACK_AB_MERGE_C R21, RZ, R18, RZ ;  /* 0x00000012ff15723e */ /* 0x002fc400048060ff */
[----:B------:R-:W-:Y:S01]  /*5040*/  F2FP.SATFINITE.E5M2.F32.PACK_AB_MERGE_C R13, RZ, R13, RZ ;  /* 0x0000000dff0d723e */ /* 0x000fe200048060ff */
[----:B------:R2:W-:Y:S01]  /*5050*/  @!P0 STG.E.U8 desc[UR16][R10.64+0x31], R15 ;  /* 0x0000310f0a008986 */ /* 0x0005e2000c101110 */
[----:B------:R-:W-:-:S03]  /*5060*/  F2FP.SATFINITE.E5M2.F32.PACK_AB_MERGE_C R23, RZ, R16, RZ ;  /* 0x00000010ff17723e */ /* 0x000fc600048060ff */
[----:B------:R2:W-:Y:S04]  /*5070*/  @!P5 STG.E.U8 desc[UR16][R8.64+0x38], R17 ;  /* 0x000038110800d986 */ /* 0x0005e8000c101110 */
[----:B------:R2:W-:Y:S04]  /*5080*/  @!P6 STG.E.U8 desc[UR16][R8.64+0x39], R21 ;  /* 0x000039150800e986 */ /* 0x0005e8000c101110 */
[----:B------:R2:W-:Y:S04]  /*5090*/  @!P3 STG.E.U8 desc[UR16][R10.64+0x38], R13 ;  /* 0x0000380d0a00b986 */ /* 0x0005e8000c101110 */
[----:B------:R2:W-:Y:S02]  /*50a0*/  @!P2 STG.E.U8 desc[UR16][R10.64+0x39], R23 ;  /* 0x000039170a00a986 */ /* 0x0005e4000c101110 */
.L_x_104:
[----:B------:R-:W-:Y:S05]  /*50b0*/  BSYNC B0 ;  /* 0x0000000000007941 */ /* 0x000fea0003800000 */
.L_x_38:
[----:B------:R-:W-:Y:S01]  /*50c0*/  ULDC UR6, c[0x0][0xc] ;  /* 0x0000030000067ab9 */ /* 0x000fe20000000800 */
[----:B------:R-:W-:Y:S01]  /*50d0*/  ULDC UR7, c[0x0][0x10] ;  /* 0x0000040000077ab9 */ /* 0x000fe20000000800 */
[----:B0-23--:R-:W0:Y:S01]  /*50e0*/  LDC R9, c[0x0][0x14] ;  /* 0x00000500ff097b82 */ /* 0x00de220000000800 */
[----:B------:R-:W-:Y:S01]  /*50f0*/  UIMAD.WIDE.U32 UR6, UR6, UR7, URZ ;  /* 0x00000007060672a5 */ /* 0x000fe2000f8e003f */
[----:B-----5:R-:W-:Y:S01]  /*5100*/  PRMT R8, RZ, 0x7610, R8 ;  /* 0x00007610ff087816 */ /* 0x020fe20000000008 */
[----:B------:R-:W-:Y:S02]  /*5110*/  IMAD.MOV.U32 R15, RZ, RZ, -0x1 ;  /* 0xffffffffff0f7424 */ /* 0x000fe400078e00ff */
[----:B------:R-:W-:Y:S02]  /*5120*/  IMAD.MOV.U32 R73, RZ, RZ, -0x1 ;  /* 0xffffffffff497424 */ /* 0x000fe400078e00ff */
[----:B0-----:R-:W-:-:S04]  /*5130*/  IMAD.WIDE.U32 R4, R9, UR6, R4 ;  /* 0x0000000609047c25 */ /* 0x001fc8000f8e0004 */
[----:B------:R-:W-:Y:S01]  /*5140*/  IMAD R9, R9, UR7, RZ ;  /* 0x0000000709097c24 */ /* 0x000fe2000f8e02ff */
[----:B------:R-:W-:Y:S02]  /*5150*/  ULDC.64 UR6, c[0x0][0x650] ;  /* 0x0001940000067ab9 */ /* 0x000fe40000000a00 */
[----:B------:R-:W-:Y:S01]  /*5160*/  ISETP.GE.U32.AND P0, PT, R4, UR6, PT ;  /* 0x0000000604007c0c */ /* 0x000fe2000bf06070 */
[----:B------:R-:W-:-:S05]  /*5170*/  IMAD.IADD R5, R5, 0x1, R9 ;  /* 0x0000000105057824 */ /* 0x000fca00078e0209 */
[----:B------:R-:W-:-:S13]  /*5180*/  ISETP.GE.U32.AND.EX P0, PT, R5, UR7, PT, P0 ;  /* 0x0000000705007c0c */ /* 0x000fda000bf06100 */
[----:B------:R-:W-:Y:S05]  /*5190*/  @P0 BRA `(.L_x_105) ;  /* 0x0000000400600947 */ /* 0x000fea0003800000 */
[----:B------:R-:W0:Y:S01]  /*51a0*/  S2R R22, SR_CTAID.X ;  /* 0x0000000000167919 */ /* 0x000e220000002500 */
[----:B------:R-:W2:Y:S01]  /*51b0*/  LDC.64 R16, c[0x0][0x628] ;  /* 0x00018a00ff107b82 */ /* 0x000ea20000000a00 */
[----:B------:R-:W-:Y:S01]  /*51c0*/  ULDC UR6, c[0x0][0x150] ;  /* 0x0000540000067ab9 */ /* 0x000fe20000000800 */
[----:B------:R-:W-:Y:S01]  /*51d0*/  IMAD.MOV.U32 R14, RZ, RZ, R4 ;  /* 0x000000ffff0e7224 */ /* 0x000fe200078e0004 */
[----:B-1--4-:R-:W1:Y:S01]  /*51e0*/  S2R R24, SR_CTAID.Y ;  /* 0x0000000000187919 */ /* 0x012e620000002600 */
[----:B------:R-:W-:-:S04]  /*51f0*/  IMAD.MOV.U32 R15, RZ, RZ, R5 ;  /* 0x000000ffff0f7224 */ /* 0x000fc800078e0005 */
[----:B------:R-:W3:Y:S08]  /*5200*/  LDC R25, c[0x0][0x144] ;  /* 0x00005100ff197b82 */ /* 0x000ef00000000800 */
[----:B------:R-:W4:Y:S08]  /*5210*/  LDC R18, c[0x0][0x630] ;  /* 0x00018c00ff127b82 */ /* 0x000f300000000800 */
[----:B------:R-:W1:Y:S01]  /*5220*/  LDC.64 R20, c[0x0][0x620] ;  /* 0x00018800ff147b82 */ /* 0x000e620000000a00 */
[----:B--2---:R-:W-:-:S04]  /*5230*/  ISETP.NE.U32.AND P0, PT, R16, RZ, PT ;  /* 0x000000ff1000720c */ /* 0x004fc80003f05070 */
[----:B------:R-:W-:Y:S02]  /*5240*/  ISETP.NE.AND.EX P0, PT, R17, RZ, PT, P0 ;  /* 0x000000ff1100720c */ /* 0x000fe40003f05300 */
[----:B0-----:R-:W-:-:S05]  /*5250*/  I2FP.F32.U32 R8, R22 ;  /* 0x0000001600087245 */ /* 0x001fca0000201000 */
[----:B------:R-:W-:-:S04]  /*5260*/  FMUL R8, R8, UR6 ;  /* 0x0000000608087c20 */ /* 0x000fc80008400000 */
[----:B------:R0:W2:Y:S02]  /*5270*/  F2I.U32.TRUNC.NTZ R23, R8 ;  /* 0x0000000800177305 */ /* 0x0000a4000020f000 */
[----:B---34-:R-:W-:Y:S05]  /*5280*/  @!P0 BRA `(.L_x_106) ;  /* 0x0000000000288947 */ /* 0x018fea0003800000 */
[----:B------:R-:W3:Y:S02]  /*5290*/  LDC R9, c[0x0][0x634] ;  /* 0x00018d00ff097b82 */ /* 0x000ee40000000800 */
[----:B---3--:R-:W-:-:S05]  /*52a0*/  IADD3 R13, P0, R4, R9, RZ ;  /* 0x00000009040d7210 */ /* 0x008fca0007f1e0ff */
[----:B------:R-:W-:-:S04]  /*52b0*/  IMAD.X R19, RZ, RZ, R5, P0 ;  /* 0x000000ffff137224 */ /* 0x000fc800000e0605 */
[----:B0-----:R-:W-:-:S04]  /*52c0*/  IMAD.WIDE.U32 R8, R19, R16, RZ ;  /* 0x0000001013087225 */ /* 0x001fc800078e00ff */
[----:B------:R-:W-:-:S04]  /*52d0*/  IMAD.WIDE.U32 R10, P0, R13, R17, R8 ;  /* 0x000000110d0a7225 */ /* 0x000fc80007800008 */
[----:B------:R-:W-:-:S04]  /*52e0*/  IMAD.WIDE.U32 R8, R13, R16, RZ ;  /* 0x000000100d087225 */ /* 0x000fc800078e00ff */
[----:B------:R-:W-:Y:S01]  /*52f0*/  IMAD.X R15, RZ, RZ, RZ, P0 ;  /* 0x000000ffff0f7224 */ /* 0x000fe200000e06ff */
[----:B------:R-:W-:Y:S01]  /*5300*/  IADD3 RZ, P0, R9, R10, RZ ;  /* 0x0000000a09ff7210 */ /* 0x000fe20007f1e0ff */
[----:B------:R-:W-:-:S04]  /*5310*/  IMAD.MOV.U32 R14, RZ, RZ, R11 ;  /* 0x000000ffff0e7224 */ /* 0x000fc800078e000b */
[----:B------:R-:W-:-:S08]  /*5320*/  IMAD.WIDE.U32.X R14, R19, R17, R14, P0 ;  /* 0x00000011130e7225 */ /* 0x000fd000000e040e */
.L_x_106:
[----:B------:R-:W3:Y:S01]  /*5330*/  LDC.64 R30, c[0x0][0x640] ;  /* 0x00019000ff1e7b82 */ /* 0x000ee20000000a00 */
[-C--:B------:R-:W-:Y:S01]  /*5340*/  SHF.R.U64 R73, R14, R18.reuse, R15 ;  /* 0x000000120e497219 */ /* 0x080fe2000000120f */
[----:B--2---:R-:W-:Y:S01]  /*5350*/  IMAD.MOV R23, RZ, RZ, -R23 ;  /* 0x000000ffff177224 */ /* 0x004fe200078e0a17 */
[----:B0-----:R-:W-:Y:S01]  /*5360*/  SHF.R.U32.HI R8, RZ, R18, R15 ;  /* 0x00000012ff087219 */ /* 0x001fe2000001160f */
[----:B------:R-:W-:Y:S01]  /*5370*/  ULDC UR6, c[0x0][0x154] ;  /* 0x0000550000067ab9 */ /* 0x000fe20000000800 */
[----:B------:R-:W-:Y:S01]  /*5380*/  IADD3 R11, P0, RZ, -R73, RZ ;  /* 0x80000049ff0b7210 */ /* 0x000fe20007f1e0ff */
[----:B------:R-:W-:Y:S02]  /*5390*/  IMAD R23, R25, R23, R22 ;  /* 0x0000001719177224 */ /* 0x000fe400078e0216 */
[----:B------:R-:W0:Y:S01]  /*53a0*/  LDC R14, c[0x0][0x618] ;  /* 0x00018600ff0e7b82 */ /* 0x000e220000000800 */
[----:B------:R-:W-:Y:S02]  /*53b0*/  IMAD.MOV.U32 R13, RZ, RZ, 0x1 ;  /* 0x00000001ff0d7424 */ /* 0x000fe400078e00ff */
[----:B------:R-:W-:-:S04]  /*53c0*/  IMAD.X R9, RZ, RZ, ~R8, P0 ;  /* 0x000000ffff097224 */ /* 0x000fc800000e0e08 */
[-C--:B-1----:R-:W-:Y:S01]  /*53d0*/  IMAD R10, R9, R20.reuse, RZ ;  /* 0x00000014090a7224 */ /* 0x082fe200078e02ff */
[----:B------:R-:W1:Y:S01]  /*53e0*/  LDC R26, c[0x0][0x608] ;  /* 0x00018200ff1a7b82 */ /* 0x000e620000000800 */
[----:B------:R-:W-:-:S04]  /*53f0*/  IMAD.WIDE.U32 R8, R11, R20, R4 ;  /* 0x000000140b087225 */ /* 0x000fc800078e0004 */
[----:B------:R-:W-:Y:S01]  /*5400*/  IMAD R11, R11, R21, R10 ;  /* 0x000000150b0b7224 */ /* 0x000fe200078e020a */
[----:B------:R-:W-:Y:S02]  /*5410*/  I2FP.F32.U32 R10, R24 ;  /* 0x00000018000a7245 */ /* 0x000fe40000201000 */
[----:B------:R-:W2:Y:S01]  /*5420*/  LDC R28, c[0x0][0x658] ;  /* 0x00019600ff1c7b82 */ /* 0x000ea20000000800 */
[----:B------:R-:W-:Y:S01]  /*5430*/  IMAD.IADD R9, R9, 0x1, R11 ;  /* 0x0000000109097824 */ /* 0x000fe200078e020b */
[----:B---3--:R-:W-:Y:S01]  /*5440*/  ISETP.NE.U32.AND P0, PT, R30, RZ, PT ;  /* 0x000000ff1e00720c */ /* 0x008fe20003f05070 */
[----:B------:R-:W-:Y:S01]  /*5450*/  FMUL R10, R10, UR6 ;  /* 0x000000060a0a7c20 */ /* 0x000fe20008400000 */
[----:B------:R-:W-:Y:S02]  /*5460*/  IMAD.MOV.U32 R11, RZ, RZ, -0x1 ;  /* 0xffffffffff0b7424 */ /* 0x000fe400078e00ff */
[----:B------:R-:W-:Y:S01]  /*5470*/  ISETP.NE.AND.EX P0, PT, R31, RZ, PT, P0 ;  /* 0x000000ff1f00720c */ /* 0x000fe20003f05300 */
[----:B------:R3:W4:Y:S01]  /*5480*/  F2I.U32.TRUNC.NTZ R19, R10 ;  /* 0x0000000a00137305 */ /* 0x000722000020f000 */
[----:B------:R-:W3:Y:S01]  /*5490*/  LDC R21, c[0x0][0x148] ;  /* 0x00005200ff157b82 */ /* 0x000ee20000000800 */
[----:B0-----:R-:W-:-:S02]  /*54a0*/  SHF.R.U64 R18, R8, R14, R9 ;  /* 0x0000000e08127219 */ /* 0x001fc40000001209 */
[----:B------:R-:W-:-:S05]  /*54b0*/  SHF.R.U32.HI R9, RZ, R14, R9 ;  /* 0x0000000eff097219 */ /* 0x000fca0000011609 */
[----:B------:R-:W0:Y:S01]  /*54c0*/  LDC R22, c[0x0][0x600] ;  /* 0x00018000ff167b82 */ /* 0x000e220000000800 */
[-CC-:B-1----:R-:W-:Y:S02]  /*54d0*/  SHF.R.U64 R16, R18, R26.reuse, R9.reuse ;  /* 0x0000001a12107219 */ /* 0x182fe40000001209 */
[----:B------:R-:W-:-:S05]  /*54e0*/  SHF.R.U32.HI R9, RZ, R26, R9 ;  /* 0x0000001aff097219 */ /* 0x000fca0000011609 */
[----:B------:R-:W1:Y:S01]  /*54f0*/  LDC R27, c[0x0][0x648] ;  /* 0x00019200ff1b7b82 */ /* 0x000e620000000800 */
[-CC-:B--2---:R-:W-:Y:S02]  /*5500*/  SHF.R.U64 R20, R16, R28.reuse, R9.reuse ;  /* 0x0000001c10147219 */ /* 0x184fe40000001209 */
[-C--:B------:R-:W-:Y:S02]  /*5510*/  SHF.L.U32 R11, R11, R28.reuse, RZ ;  /* 0x0000001c0b0b7219 */ /* 0x080fe400000006ff */
[-C--:B------:R-:W-:Y:S01]  /*5520*/  SHF.R.U32.HI R9, RZ, R28.reuse, R9 ;  /* 0x0000001cff097219 */ /* 0x080fe20000011609 */
[----:B------:R-:W-:Y:S01]  /*5530*/  IMAD.MOV.U32 R8, RZ, RZ, R20 ;  /* 0x000000ffff087224 */ /* 0x000fe200078e0014 */
[----:B------:R-:W-:Y:S01]  /*5540*/  SHF.L.U32 R26, R13, R28, RZ ;  /* 0x0000001c0d1a7219 */ /* 0x000fe200000006ff */
[----:B------:R-:W2:Y:S01]  /*5550*/  LDC R29, c[0x0][0x638] ;  /* 0x00018e00ff1d7b82 */ /* 0x000ea20000000800 */
[----:B------:R-:W-:-:S07]  /*5560*/  LOP3.LUT R25, RZ, R11, RZ, 0x33, !PT ;  /* 0x0000000bff197212 */ /* 0x000fce00078e33ff */
[----:B------:R-:W0:Y:S01]  /*5570*/  LDC R32, c[0x0][0x610] ;  /* 0x00018400ff207b82 */ /* 0x000e220000000800 */
[----:B----4-:R-:W-:Y:S05]  /*5580*/  @!P0 BRA `(.L_x_107) ;  /* 0x0000000000288947 */ /* 0x010fea0003800000 */
[----:B------:R-:W4:Y:S02]  /*5590*/  LDC R13, c[0x0][0x64c] ;  /* 0x00019300ff0d7b82 */ /* 0x000f240000000800 */
[----:B----4-:R-:W-:-:S05]  /*55a0*/  IADD3 R13, P0, R20, R13, RZ ;  /* 0x0000000d140d7210 */ /* 0x010fca0007f1e0ff */
[----:B------:R-:W-:-:S04]  /*55b0*/  IMAD.X R17, RZ, RZ, R9, P0 ;  /* 0x000000ffff117224 */ /* 0x000fc800000e0609 */
[----:B------:R-:W-:-:S04]  /*55c0*/  IMAD.WIDE.U32 R8, R17, R30, RZ ;  /* 0x0000001e11087225 */ /* 0x000fc800078e00ff */
[----:B---3--:R-:W-:-:S04]  /*55d0*/  IMAD.WIDE.U32 R10, P0, R13, R31, R8 ;  /* 0x0000001f0d0a7225 */ /* 0x008fc80007800008 */
[----:B------:R-:W-:-:S04]  /*55e0*/  IMAD.WIDE.U32 R8, R13, R30, RZ ;  /* 0x0000001e0d087225 */ /* 0x000fc800078e00ff */
[----:B------:R-:W-:Y:S01]  /*55f0*/  IMAD.X R15, RZ, RZ, RZ, P0 ;  /* 0x000000ffff0f7224 */ /* 0x000fe200000e06ff */
[----:B------:R-:W-:Y:S01]  /*5600*/  IADD3 RZ, P0, R9, R10, RZ ;  /* 0x0000000a09ff7210 */ /* 0x000fe20007f1e0ff */
[----:B------:R-:W-:-:S04]  /*5610*/  IMAD.MOV.U32 R14, RZ, RZ, R11 ;  /* 0x000000ffff0e7224 */ /* 0x000fc800078e000b */
[----:B------:R-:W-:-:S08]  /*5620*/  IMAD.WIDE.U32.X R8, R17, R31, R14, P0 ;  /* 0x0000001f11087225 */ /* 0x000fd000000e040e */
.L_x_107:
[----:B-1----:R-:W-:Y:S01]  /*5630*/  SHF.R.U64 R8, R8, R27, R9 ;  /* 0x0000001b08087219 */ /* 0x002fe20000001209 */
[----:B0-----:R-:W-:Y:S01]  /*5640*/  VIADD R13, R22, 0xffffffff ;  /* 0xffffffff160d7836 */ /* 0x001fe20000000000 */
[----:B------:R-:W-:Y:S01]  /*5650*/  LOP3.LUT R11, R16, R25, RZ, 0xc0, !PT ;  /* 0x00000019100b7212 */ /* 0x000fe200078ec0ff */
[----:B------:R-:W-:Y:S02]  /*5660*/  IMAD.MOV R19, RZ, RZ, -R19 ;  /* 0x000000ffff137224 */ /* 0x000fe400078e0a13 */
[----:B------:R-:W-:Y:S02]  /*5670*/  IMAD.MOV R9, RZ, RZ, -R8 ;  /* 0x000000ffff097224 */ /* 0x000fe400078e0a08 */
[----:B------:R-:W-:Y:S01]  /*5680*/  IMAD R26, R26, R8, R11 ;  /* 0x000000081a1a7224 */ /* 0x000fe200078e020b */
[----:B------:R-:W-:Y:S01]  /*5690*/  LOP3.LUT R11, R18, R13, RZ, 0xc0, !PT ;  /* 0x0000000d120b7212 */ /* 0x000fe200078ec0ff */
[----:B---3--:R-:W-:Y:S02]  /*56a0*/  @P4 IMAD R23, R21, R19, R24 ;  /* 0x0000001315174224 */ /* 0x008fe400078e0218 */
[----:B--2---:R-:W-:-:S02]  /*56b0*/  IMAD R8, R9, R29, R20 ;  /* 0x0000001d09087224 */ /* 0x004fc400078e0214 */
[----:B------:R-:W-:Y:S02]  /*56c0*/  IMAD R26, R26, R32, R23 ;  /* 0x000000201a1a7224 */ /* 0x000fe400078e0217 */
[----:B------:R-:W-:Y:S02]  /*56d0*/  IMAD R9, R8, R22, R11 ;  /* 0x0000001608097224 */ /* 0x000fe400078e020b */
[----:B------:R-:W-:-:S03]  /*56e0*/  IMAD.MOV.U32 R10, RZ, RZ, 0x1 ;  /* 0x00000001ff0a7424 */ /* 0x000fc600078e00ff */
[----:B------:R-:W-:Y:S02]  /*56f0*/  SEL R15, R9, R26, !P4 ;  /* 0x0000001a090f7207 */ /* 0x000fe40006000000 */
[----:B------:R-:W-:Y:S02]  /*5700*/  PRMT R8, R10, 0x7610, R8 ;  /* 0x000076100a087816 */ /* 0x000fe40000000008 */
[----:B------:R-:W-:-:S07]  /*5710*/  SEL R26, R26, R9, !P4 ;  /* 0x000000091a1a7207 */ /* 0x000fce0006000000 */
.L_x_105:
[----:B------:R-:W-:Y:S01]  /*5720*/  LOP3.LUT P0, RZ, R8, 0xff, RZ, 0xc0, !PT ;  /* 0x000000ff08ff7812 */ /* 0x000fe2000780c0ff */
[----:B------:R-:W-:-:S12]  /*5730*/  IMAD.MOV.U32 R71, RZ, RZ, R26 ;  /* 0x000000ffff477224 */ /* 0x000fd800078e001a */
[----:B------:R-:W-:Y:S05]  /*5740*/  @P0 BRA `(.L_x_108) ;  /* 0xffffffb800d00947 */ /* 0x000fea000383ffff */
[----:B------:R-:W-:Y:S05]  /*5750*/  EXIT ;  /* 0x000000000000794d */ /* 0x000fea0003800000 */
.L_x_8:
[----:B0-----:R-:W-:Y:S01]  /*5760*/  ULDC.64 UR4, c[0x0][0x650] ;  /* 0x0001940000047ab9 */ /* 0x001fe20000000a00 */
        /* <DEDUP_REMOVED lines=25> */
.L_x_110:
[----:B------:R-:W0:Y:S01]  /*5900*/  LDC.64 R28, c[0x0][0x640] ;  /* 0x00019000ff1c7b82 */ /* 0x000e220000000a00 */
[-CC-:B------:R-:W-:Y:S01]  /*5910*/  SHF.R.U64 R21, R16, R6.reuse, R17.reuse ;  /* 0x0000000610157219 */ /* 0x180fe20000001211 */
[----:B------:R-:W-:Y:S01]  /*5920*/  IMAD.MOV.U32 R31, RZ, RZ, 0x1 ;  /* 0x00000001ff1f7424 */ /* 0x000fe200078e00ff */
[----:B------:R-:W-:Y:S02]  /*5930*/  SHF.R.U32.HI R3, RZ, R6, R17 ;  /* 0x00000006ff037219 */ /* 0x000fe40000011611 */
[----:B------:R-:W-:-:S03]  /*5940*/  IADD3 R15, P0, RZ, -R21, RZ ;  /* 0x80000015ff0f7210 */ /* 0x000fc60007f1e0ff */
[----:B------:R-:W1:Y:S02]  /*5950*/  LDC R14, c[0x0][0x618] ;  /* 0x00018600ff0e7b82 */ /* 0x000e640000000800 */
[----:B------:R-:W-:Y:S02]  /*5960*/  IMAD.X R3, RZ, RZ, ~R3, P0 ;  /* 0x000000ffff037224 */ /* 0x000fe400000e0e03 */
[----:B------:R-:W-:-:S04]  /*5970*/  IMAD.WIDE.U32 R12, R15, R22, R4 ;  /* 0x000000160f0c7225 */ /* 0x000fc800078e0004 */
[----:B------:R-:W2:Y:S01]  /*5980*/  LDC R16, c[0x0][0x608] ;  /* 0x00018200ff107b82 */ /* 0x000ea20000000800 */
[----:B------:R-:W-:-:S04]  /*5990*/  IMAD R6, R3, R22, RZ ;  /* 0x0000001603067224 */ /* 0x000fc800078e02ff */
[----:B------:R-:W-:-:S03]  /*59a0*/  IMAD R3, R15, R23, R6 ;  /* 0x000000170f037224 */ /* 0x000fc600078e0206 */
[----:B------:R-:W3:Y:S01]  /*59b0*/  LDC R26, c[0x0][0x658] ;  /* 0x00019600ff1a7b82 */ /* 0x000ee20000000800 */
[----:B------:R-:W-:Y:S01]  /*59c0*/  IMAD.IADD R3, R13, 0x1, R3 ;  /* 0x000000010d037824 */ /* 0x000fe200078e0203 */
[----:B0-----:R-:W-:Y:S01]  /*59d0*/  ISETP.NE.U32.AND P0, PT, R28, RZ, PT ;  /* 0x000000ff1c00720c */ /* 0x001fe20003f05070 */
[----:B------:R-:W-:-:S03]  /*59e0*/  IMAD.MOV.U32 R13, RZ, RZ, -0x1 ;  /* 0xffffffffff0d7424 */ /* 0x000fc600078e00ff */
        /* <DEDUP_REMOVED lines=25> */
.L_x_111:
[----:B-1----:R-:W-:Y:S01]  /*5b80*/  SHF.R.U64 R6, R12, R25, R13 ;  /* 0x000000190c067219 */ /* 0x002fe2000000120d */
[----:B0-----:R-:W-:Y:S01]  /*5b90*/  VIADD R13, R24, 0xffffffff ;  /* 0xffffffff180d7836 */ /* 0x001fe20000000000 */
[----:B------:R-:W-:Y:S01]  /*5ba0*/  SHF.L.U32 R9, R31, R26, RZ ;  /* 0x0000001a1f097219 */ /* 0x000fe200000006ff */
[----:B------:R-:W-:Y:S01]  /*5bb0*/  @P4 IMAD R10, R11, R20, R8 ;  /* 0x000000140b0a4224 */ /* 0x000fe200078e0208 */
[----:B------:R-:W-:Y:S01]  /*5bc0*/  LOP3.LUT R3, R22, R33, RZ, 0xc0, !PT ;  /* 0x0000002116037212 */ /* 0x000fe200078ec0ff */
[----:B------:R-:W-:Y:S01]  /*5bd0*/  IMAD.MOV R12, RZ, RZ, -R6 ;  /* 0x000000ffff0c7224 */ /* 0x000fe200078e0a06 */
[----:B------:R-:W-:Y:S01]  /*5be0*/  LOP3.LUT R18, R18, R13, RZ, 0xc0, !PT ;  /* 0x0000000d12127212 */ /* 0x000fe200078ec0ff */
[----:B------:R-:W-:Y:S02]  /*5bf0*/  IMAD.MOV.U32 R16, RZ, RZ, R21 ;  /* 0x000000ffff107224 */ /* 0x000fe400078e0015 */
[----:B------:R-:W-:Y:S02]  /*5c00*/  IMAD R9, R9, R6, R3 ;  /* 0x0000000609097224 */ /* 0x000fe400078e0203 */
[----:B--2---:R-:W-:-:S02]  /*5c10*/  IMAD R3, R12, R27, R23 ;  /* 0x0000001b0c037224 */ /* 0x004fc400078e0217 */
[----:B---3--:R-:W-:Y:S02]  /*5c20*/  IMAD R10, R9, R30, R10 ;  /* 0x0000001e090a7224 */ /* 0x008fe400078e020a */
[----:B------:R-:W-:Y:S02]  /*5c30*/  IMAD.MOV.U32 R6, RZ, RZ, 0x1 ;  /* 0x00000001ff067424 */ /* 0x000fe400078e00ff */
[----:B------:R-:W-:-:S03]  /*5c40*/  IMAD R9, R3, R24, R18 ;  /* 0x0000001803097224 */ /* 0x000fc600078e0212 */
[----:B------:R-:W-:Y:S02]  /*5c50*/  PRMT R3, R6, 0x7610, R3 ;  /* 0x0000761006037816 */ /* 0x000fe40000000003 */
[----:B------:R-:W-:Y:S02]  /*5c60*/  SEL R6, R9, R10, !P4 ;  /* 0x0000000a09067207 */ /* 0x000fe40006000000 */
[----:B------:R-:W-:-:S07]  /*5c70*/  SEL R18, R10, R9, !P4 ;  /* 0x000000090a127207 */ /* 0x000fce0006000000 */
.L_x_109:
[----:B------:R-:W-:-:S08]  /*5c80*/  NOP ;  /* 0x0000000000007918 */ /* 0x000fd00000000000 */
[----:B------:R-:W0:-:S00]  /*5c90*/  USETMAXREG.DEALLOC.CTAPOOL 0x28 ;  /* 0x00000028000079c8 */ /* 0x000e0000080e0500 */
[----:B0-----:R-:W-:-:S13]  /*5ca0*/  ISETP.NE.AND P0, PT, R7, RZ, PT ;  /* 0x000000ff0700720c */ /* 0x001fda0003f05270 */
[----:B------:R-:W-:Y:S05]  /*5cb0*/  @P0 EXIT ;  /* 0x000000000000094d */ /* 0x000fea0003800000 */
[----:B------:R-:W-:Y:S01]  /*5cc0*/  LOP3.LUT P0, RZ, R3, 0xff, RZ, 0xc0, !PT ;  /* 0x000000ff03ff7812 */ /* 0x000fe2000780c0ff */
[----:B------:R-:W-:Y:S02]  /*5cd0*/  IMAD.MOV.U32 R3, RZ, RZ, 0x1 ;  /* 0x00000001ff037424 */ /* 0x000fe400078e00ff */
[----:B------:R-:W-:-:S10]  /*5ce0*/  IMAD.MOV.U32 R17, RZ, RZ, RZ ;  /* 0x000000ffff117224 */ /* 0x000fd400078e00ff */
[----:B------:R-:W-:Y:S05]  /*5cf0*/  @!P0 BRA `(.L_x_112) ;  /* 0x0000000c003c8947 */ /* 0x000fea0003800000 */
[----:B------:R-:W0:Y:S01]  /*5d00*/  LDC R3, c[0x0][0x28c] ;  /* 0x0000a300ff037b82 */ /* 0x000e220000000800 */
[----:B------:R-:W1:Y:S01]  /*5d10*/  S2R R12, SR_CgaCtaId ;  /* 0x00000000000c7919 */ /* 0x000e620000008800 */
[----:B------:R-:W-:Y:S01]  /*5d20*/  ULDC UR5, c[0x0][0x658] ;  /* 0x0001960000057ab9 */ /* 0x000fe20000000800 */
[----:B------:R-:W-:Y:S01]  /*5d30*/  UMOV UR7, 0xffffffff ;  /* 0xffffffff00077882 */ /* 0x000fe20000000000 */
[----:B------:R-:W-:Y:S01]  /*5d40*/  ULDC UR6, c[0x0][0xc] ;  /* 0x0000030000067ab9 */ /* 0x000fe20000000800 */
[----:B------:R-:W-:Y:S01]  /*5d50*/  USHF.L.U32 UR8, UR7, UR5, URZ ;  /* 0x0000000507087299 */ /* 0x000fe2000800063f */
[----:B------:R-:W-:Y:S01]  /*5d60*/  BSSY B0, `(.L_x_112) ;  /* 0x00000c8000007945 */ /* 0x000fe20003800000 */
[----:B------:R-:W-:Y:S01]  /*5d70*/  UMOV UR9, 0x1 ;  /* 0x0000000100097882 */ /* 0x000fe20000000000 */
[----:B------:R-:W-:Y:S01]  /*5d80*/  ULDC UR7, c[0x0][0x10] ;  /* 0x0000040000077ab9 */ /* 0x000fe20000000800 */
[----:B------:R-:W-:Y:S01]  /*5d90*/  USHF.L.U32 UR18, UR9, UR5, URZ ;  /* 0x0000000509127299 */ /* 0x000fe2000800063f */
[----:B------:R-:W-:Y:S01]  /*5da0*/  IMAD.MOV.U32 R14, RZ, RZ, 0x1 ;  /* 0x00000001ff0e7424 */ /* 0x000fe200078e00ff */
[----:B------:R-:W-:Y:S01]  /*5db0*/  UIMAD.WIDE.U32 UR6, UR6, UR7, URZ ;  /* 0x00000007060672a5 */ /* 0x000fe2000f8e003f */
[----:B------:R-:W-:Y:S01]  /*5dc0*/  LOP3.LUT R15, R2, 0x2, RZ, 0xfc, !PT ;  /* 0x00000002020f7812 */ /* 0x000fe200078efcff */
[----:B------:R-:W-:Y:S01]  /*5dd0*/  ULDC UR5, c[0x0][0x14] ;  /* 0x0000050000057ab9 */ /* 0x000fe20000000800 */
[----:B------:R-:W-:Y:S01]  /*5de0*/  IMAD.MOV.U32 R17, RZ, RZ, RZ ;  /* 0x000000ffff117224 */ /* 0x000fe200078e00ff */
[----:B------:R-:W-:-:S02]  /*5df0*/  UIMAD.WIDE.U32 UR20, UR6, UR5, URZ ;  /* 0x00000005061472a5 */ /* 0x000fc4000f8e003f */
[----:B------:R-:W-:Y:S01]  /*5e00*/  UIMAD UR13, UR7, UR5, URZ ;  /* 0x00000005070d72a4 */ /* 0x000fe2000f8e023f */
[----:B------:R-:W-:Y:S01]  /*5e10*/  ULDC UR4, c[0x0][0x600] ;  /* 0x0001800000047ab9 */ /* 0x000fe20000000800 */
[----:B------:R-:W-:Y:S02]  /*5e20*/  ULOP3.LUT UR17, URZ, UR8, URZ, 0x33, !UPT ;  /* 0x000000083f117292 */ /* 0x000fe4000f8e333f */
[----:B------:R-:W-:Y:S01]  /*5e30*/  UIADD3 UR4, UR4, -0x1, URZ ;  /* 0xffffffff04047890 */ /* 0x000fe2000fffe03f */
[----:B0-----:R-:W-:Y:S01]  /*5e40*/  VIADD R3, R3, 0x7f ;  /* 0x0000007f03037836 */ /* 0x001fe20000000000 */
[----:B------:R-:W-:Y:S01]  /*5e50*/  UIADD3 UR13, UR21, UR13, URZ ;  /* 0x0000000d150d7290 */ /* 0x000fe2000fffe03f */
[----:B------:R-:W-:-:S03]  /*5e60*/  ULDC.64 UR22, c[0x0][0x198] ;  /* 0x0000660000167ab9 */ /* 0x000fc60000000a00 */
[----:B------:R-:W-:-:S04]  /*5e70*/  SHF.R.S32.HI R8, RZ, 0x1f, R3 ;  /* 0x0000001fff087819 */ /* 0x000fc80000011403 */
[----:B------:R-:W-:Y:S01]  /*5e80*/  LEA.HI R8, R8, R3, RZ, 0x7 ;  /* 0x0000000308087211 */ /* 0x000fe200078f38ff */
[C---:B-1----:R-:W-:Y:S02]  /*5e90*/  IMAD.SHL.U32 R11, R12.reuse, 0x20, RZ ;  /* 0x000000200c0b7824 */ /* 0x042fe400078e00ff */
[----:B------:R-:W-:Y:S01]  /*5ea0*/  IMAD.SHL.U32 R12, R12, 0x1000, RZ ;  /* 0x000010000c0c7824 */ /* 0x000fe200078e00ff */
[----:B------:R-:W-:Y:S01]  /*5eb0*/  SHF.R.S32.HI R10, RZ, 0x7, R8 ;  /* 0x00000007ff0a7819 */ /* 0x000fe20000011408 */
[----:B------:R-:W-:Y:S01]  /*5ec0*/  IMAD.MOV.U32 R3, RZ, RZ, 0x1 ;  /* 0x00000001ff037424 */ /* 0x000fe200078e00ff */
[----:B------:R-:W-:Y:S02]  /*5ed0*/  LOP3.LUT R11, R11, 0x20, RZ, 0xc0, !PT ;  /* 0x000000200b0b7812 */ /* 0x000fe400078ec0ff */
[----:B------:R-:W-:Y:S01]  /*5ee0*/  LOP3.LUT R12, R12, 0x1000, RZ, 0xc0, !PT ;  /* 0x000010000c0c7812 */ /* 0x000fe200078ec0ff */
[----:B------:R-:W-:-:S07]  /*5ef0*/  VIADD R13, R10, 0x1 ;  /* 0x000000010a0d7836 */ /* 0x000fce0000000000 */
.L_x_123:
[----:B------:R-:W-:-:S03]  /*5f00*/  UMOV UR5, 0xffffffff ;  /* 0xffffffff00057882 */ /* 0x000fc60000000000 */
[----:B------:R-:W-:Y:S05]  /*5f10*/  BRA.DIV UR5, `(.L_x_113) ;  /* 0x0000001205587947 */ /* 0x000fea000b800000 */
[----:B------:R-:W-:-:S13]  /*5f20*/  ELECT P0, URZ, PT ;  /* 0x00000000003f782f */ /* 0x000fda0003800000 */
.L_x_139:
[----:B------:R-:W0:Y:S01]  /*5f30*/  LDC R7, c[0x0][0x28c] ;  /* 0x0000a300ff077b82 */ /* 0x000e220000000800 */
[----:B------:R-:W-:Y:S01]  /*5f40*/  BSSY B1, `(.L_x_114) ;  /* 0x0000038000017945 */ /* 0x000fe20003800000 */
[----:B0-----:R-:W-:-:S13]  /*5f50*/  ISETP.LT.OR P0, PT, R7, 0x1, !P0 ;  /* 0x000000010700780c */ /* 0x001fda0004701670 */
[----:B------:R-:W-:Y:S05]  /*5f60*/  @P0 BRA `(.L_x_115) ;  /* 0x0000000000d40947 */ /* 0x000fea0003800000 */
[----:B------:R-:W-:Y:S02]  /*5f70*/  IMAD R19, R6, 0x40, R11 ;  /* 0x0000004006137824 */ /* 0x000fe400078e020b */
[----:B------:R-:W-:Y:S02]  /*5f80*/  IMAD.SHL.U32 R20, R18, 0x80, RZ ;  /* 0x0000008012147824 */ /* 0x000fe400078e00ff */
[----:B------:R-:W-:Y:S02]  /*5f90*/  IMAD.MOV.U32 R23, RZ, RZ, RZ ;  /* 0x000000ffff177224 */ /* 0x000fe400078e00ff */
[----:B------:R-:W-:Y:S02]  /*5fa0*/  IMAD.MOV.U32 R6, RZ, RZ, R13 ;  /* 0x000000ffff067224 */ /* 0x000fe400078e000d */
[----:B------:R-:W-:Y:S02]  /*5fb0*/  IMAD.MOV.U32 R7, RZ, RZ, R3 ;  /* 0x000000ffff077224 */ /* 0x000fe400078e0003 */
[----:B------:R-:W-:-:S07]  /*5fc0*/  IMAD.MOV.U32 R9, RZ, RZ, R17 ;  /* 0x000000ffff097224 */ /* 0x000fce00078e0011 */
.L_x_118:
[----:B------:R-:W0:Y:S01]  /*5fd0*/  S2R R21, SR_CgaCtaId ;  /* 0x0000000000157919 */ /* 0x000e220000008800 */
[----:B------:R-:W-:Y:S02]  /*5fe0*/  MOV R8, 0x400 ;  /* 0x0000040000087802 */ /* 0x000fe40000000f00 */
[----:B------:R-:W-:-:S13]  /*5ff0*/  LOP3.LUT P1, RZ, R0, 0x7f, RZ, 0xc0, !PT ;  /* 0x0000007f00ff7812 */ /* 0x000fda000782c0ff */
[----:B------:R-:W1:Y:S01]  /*6000*/  @!P1 LDC R18, c[0x0][0x500] ;  /* 0x00014000ff129b82 */ /* 0x000e620000000800 */
[----:B0-----:R-:W-:Y:S02]  /*6010*/  LEA R22, R21, R8, 0x18 ;  /* 0x0000000815167211 */ /* 0x001fe400078ec0ff */
[----:B------:R-:W-:-:S03]  /*6020*/  SHF.L.U32 R8, R7, 0x1f, RZ ;  /* 0x0000001f07087819 */ /* 0x000fc600000006ff */
[----:B------:R-:W-:-:S04]  /*6030*/  IMAD R21, R9, 0x8, R22 ;  /* 0x0000000809157824 */ /* 0x000fc800078e0216 */
[----:B------:R-:W0:Y:S02]  /*6040*/  SYNCS.PHASECHK.TRANS64.TRYWAIT P0, [R21+URZ+0x48], R8 ;  /* 0x00004808150075a7 */ /* 0x000e24000800017f */
[----:B01----:R-:W-:Y:S05]  /*6050*/  @!P0 BRA `(.L_x_116) ;  /* 0x0000001000288947 */ /* 0x003fea0003800000 */
.L_x_140:
[----:B0-----:R-:W-:Y:S01]  /*6060*/  PRMT R8, R15, 0x9910, RZ ;  /* 0x000099100f087816 */ /* 0x001fe200000000ff */
[----:B------:R0:W-:Y:S03]  /*6070*/  @!P1 SYNCS.ARRIVE.TRANS64 RZ, [R21+URZ], R18 ;  /* 0x0000001215ff99a7 */ /* 0x0001e6000800003f */
[----:B------:R-:W-:-:S13]  /*6080*/  ISETP.NE.AND P0, PT, R8, 0x2, PT ;  /* 0x000000020800780c */ /* 0x000fda0003f05270 */
[----:B0-----:R-:W-:Y:S05]  /*6090*/  @P0 BRA `(.L_x_117) ;  /* 0x0000000000040947 */ /* 0x001fea0003800000 */
[----:B------:R-:W-:Y:S01]  /*60a0*/  BPT.TRAP 0x1 ;  /* 0x000000040000795c */ /* 0x000fe20000300000 */
.L_x_117:
[----:B------:R-:W-:Y:S01]  /*60b0*/  R2UR UR16, R22 ;  /* 0x00000000161072ca */ /* 0x000fe200000e0000 */
[----:B------:R-:W-:Y:S01]  /*60c0*/  IMAD R22, R9, 0x4000, R22 ;  /* 0x0000400009167824 */ /* 0x000fe200078e0216 */
[----:B------:R-:W-:Y:S01]  /*60d0*/  R2UR UR9, R21 ;  /* 0x00000000150972ca */ /* 0x000fe200000e0000 */
[C---:B------:R-:W-:Y:S01]  /*60e0*/  IMAD R8, R9.reuse, 0x2000, R12 ;  /* 0x0000200009087824 */ /* 0x040fe200078e020c */
[----:B------:R-:W-:Y:S01]  /*60f0*/  UIADD3 UR6, UP0, UR22, 0xf0, URZ ;  /* 0x000000f016067890 */ /* 0x000fe2000ff1e03f */
[----:B------:R-:W-:Y:S01]  /*6100*/  VIADD R6, R6, 0xffffffff ;  /* 0xffffffff06067836 */ /* 0x000fe20000000000 */
[----:B------:R-:W-:Y:S01]  /*6110*/  R2UR UR5, R22 ;  /* 0x00000000160572ca */ /* 0x000fe200000e0000 */
[----:B------:R-:W-:Y:S01]  /*6120*/  UIADD3 UR24, UP1, UR22, 0x1f0, URZ ;  /* 0x000001f016187890 */ /* 0x000fe2000ff3e03f */
[----:B------:R-:W-:Y:S01]  /*6130*/  R2UR UR8, R8 ;  /* 0x00000000080872ca */ /* 0x000fe200000e0000 */
[----:B------:R-:W-:Y:S01]  /*6140*/  UIADD3.X UR7, URZ, UR23, URZ, UP0, !UPT ;  /* 0x000000173f077290 */ /* 0x000fe200087fe43f */
[----:B------:R-:W-:Y:S01]  /*6150*/  R2UR UR11, R20 ;  /* 0x00000000140b72ca */ /* 0x000fe200000e0000 */
[----:B------:R-:W-:Y:S01]  /*6160*/  VIADD R9, R9, 0x1 ;  /* 0x0000000109097836 */ /* 0x000fe20000000000 */
[----:B------:R-:W-:Y:S01]  /*6170*/  R2UR UR10, R23 ;  /* 0x00000000170a72ca */ /* 0x000fe200000e0000 */
[----:B------:R-:W-:Y:S01]  /*6180*/  UIADD3.X UR25, URZ, UR23, URZ, UP1, !UPT ;  /* 0x000000173f197290 */ /* 0x000fe20008ffe43f */
[----:B------:R-:W-:Y:S01]  /*6190*/  R2UR UR12, R16 ;  /* 0x00000000100c72ca */ /* 0x000fe200000e0000 */
[----:B------:R-:W-:Y:S01]  /*61a0*/  UMOV UR14, 0x0 ;  /* 0x00000000000e7882 */ /* 0x000fe20000000000 */
[----:B------:R-:W-:Y:S01]  /*61b0*/  R2UR UR19, R19 ;  /* 0x00000000131372ca */ /* 0x000fe200000e0000 */
[----:B------:R-:W-:Y:S01]  /*61c0*/  UMOV UR15, 0x10000000 ;  /* 0x10000000000f7882 */ /* 0x000fe20000000000 */
[----:B------:R-:W-:Y:S01]  /*61d0*/  ISETP.GT.AND P1, PT, R6, 0x1, PT ;  /* 0x000000010600780c */ /* 0x000fe20003f24270 */
[----:B------:R-:W-:Y:S01]  /*61e0*/  UIADD3 UR5, UR5, 0x180, URZ ;  /* 0x0000018005057890 */ /* 0x000fe2000fffe03f */
[----:B------:R-:W-:Y:S01]  /*61f0*/  ISETP.NE.AND P0, PT, R9, 0x9, PT ;  /* 0x000000090900780c */ /* 0x000fe20003f05270 */
[----:B------:R-:W-:Y:S01]  /*6200*/  UIADD3 UR16, UR16, 0x24180, UR8 ;  /* 0x0002418010107890 */ /* 0x000fe2000fffe008 */
[----:B------:R-:W-:Y:S01]  /*6210*/  VIADD R23, R23, 0x80 ;  /* 0x0000008017177836 */ /* 0x000fe20000000000 */
[----:B------:R-:W-:Y:S01]  /*6220*/  UMOV UR26, 0x30000 ;  /* 0x00030000001a7882 */ /* 0x000fe20000000000 */
[----:B------:R-:W-:-:S02]  /*6230*/  SEL R8, RZ, 0x1, P0 ;  /* 0x00000001ff087807 */ /* 0x000fc40000000000 */
[----:B------:R-:W-:Y:S01]  /*6240*/  UMOV UR8, UR5 ;  /* 0x0000000500087c82 */ /* 0x000fe20008000000 */
[----:B------:R-:W-:Y:S01]  /*6250*/  SEL R9, R9, RZ, P0 ;  /* 0x000000ff09097207 */ /* 0x000fe20000000000 */
[----:B------:R0:W-:Y:S01]  /*6260*/  UTMALDG.3D [UR8], [UR6], desc[UR14] ;  /* 0x00000e08060075b4 */ /* 0x0001e20008011000 */
[----:B------:R-:W-:Y:S01]  /*6270*/  LOP3.LUT R7, R7, R8, RZ, 0x3c, !PT ;  /* 0x0000000807077212 */ /* 0x000fe200078e3cff */
[----:B0-----:R-:W-:Y:S01]  /*6280*/  UMOV UR11, UR19 ;  /* 0x00000013000b7c82 */ /* 0x001fe20008000000 */
[----:B------:R-:W-:Y:S02]  /*6290*/  UMOV UR8, UR16 ;  /* 0x0000001000087c82 */ /* 0x000fe40008000000 */
[----:B------:R0:W-:Y:S02]  /*62a0*/  UTMALDG.3D.MULTICAST [UR8], [UR24], UR26, desc[UR14] ;  /* 0x00000e08180073b4 */ /* 0x0001e4000801181a */
[----:B0-----:R-:W-:Y:S05]  /*62b0*/  @P1 BRA `(.L_x_118) ;  /* 0xfffffffc00441947 */ /* 0x001fea000383ffff */
.L_x_115:
[----:B------:R-:W-:Y:S05]  /*62c0*/  BSYNC B1 ;  /* 0x0000000000017941 */ /* 0x000fea0003800000 */
.L_x_114:
[----:B------:R-:W-:Y:S01]  /*62d0*/  LOP3.LUT P1, RZ, R14, 0xff, RZ, 0xc0, !PT ;  /* 0x000000ff0eff7812 */ /* 0x000fe2000782c0ff */
[C---:B------:R-:W-:Y:S01]  /*62e0*/  IMAD.IADD R17, R10.reuse, 0x1, R17 ;  /* 0x000000010a117824 */ /* 0x040fe200078e0211 */
[----:B------:R-:W-:Y:S01]  /*62f0*/  ULDC.64 UR6, c[0x0][0x650] ;  /* 0x0001940000067ab9 */ /* 0x000fe20000000a00 */
[C---:B------:R-:W-:Y:S01]  /*6300*/  ISETP.GE.U32.AND P2, PT, R10.reuse, 0x9, PT ;  /* 0x000000090a00780c */ /* 0x040fe20003f46070 */
[----:B------:R-:W-:Y:S01]  /*6310*/  BSSY B1, `(.L_x_119) ;  /* 0x000006a000017945 */ /* 0x000fe20003800000 */
[----:B------:R-:W-:Y:S01]  /*6320*/  IMAD.MOV.U32 R18, RZ, RZ, -0x1 ;  /* 0xffffffffff127424 */ /* 0x000fe200078e00ff */
[----:B------:R-:W-:Y:S01]  /*6330*/  ISETP.GT.U32.AND P0, PT, R17, 0x8, PT ;  /* 0x000000081100780c */ /* 0x000fe20003f04070 */
[----:B------:R-:W-:Y:S01]  /*6340*/  IMAD.MOV.U32 R16, RZ, RZ, -0x1 ;  /* 0xffffffffff107424 */ /* 0x000fe200078e00ff */
[----:B------:R-:W-:Y:S02]  /*6350*/  PRMT R14, RZ, 0x7610, R14 ;  /* 0x00007610ff0e7816 */ /* 0x000fe4000000000e */
[----:B------:R-:W-:-:S03]  /*6360*/  ISETP.LT.U32.AND P0, PT, R10, 0x9, P0 ;  /* 0x000000090a00780c */ /* 0x000fc60000701070 */
[----:B------:R-:W0:Y:S01]  /*6370*/  @P1 S2R R7, SR_CgaCtaId ;  /* 0x0000000000071919 */ /* 0x000e220000008800 */
[----:B------:R-:W-:-:S04]  /*6380*/  @P1 MOV R6, 0x400 ;  /* 0x0000040000061802 */ /* 0x000fc80000000f00 */
[----:B0-----:R-:W-:Y:S01]  /*6390*/  @P1 LEA R8, R7, R6, 0x18 ;  /* 0x0000000607081211 */ /* 0x001fe200078ec0ff */
[----:B------:R-:W-:Y:S01]  /*63a0*/  IMAD.WIDE.U32 R6, R17, 0x38e38e39, RZ ;  /* 0x38e38e3911067825 */ /* 0x000fe200078e00ff */
[----:B------:R-:W-:Y:S02]  /*63b0*/  SEL R6, RZ, 0x1, !P0 ;  /* 0x00000001ff067807 */ /* 0x000fe40004000000 */
[----:B------:R0:W-:Y:S01]  /*63c0*/  @P1 SYNCS.ARRIVE.TRANS64.A1T0 RZ, [R8+URZ+0xa8], RZ ;  /* 0x0000a8ff08ff19a7 */ /* 0x0001e2000810003f */
[----:B------:R-:W-:Y:S02]  /*63d0*/  IADD3 R4, P1, R4, UR20, RZ ;  /* 0x0000001404047c10 */ /* 0x000fe4000ff3e0ff */
[----:B------:R-:W-:Y:S01]  /*63e0*/  LOP3.LUT R3, R3, R6, RZ, 0x3c, !PT ;  /* 0x0000000603037212 */ /* 0x000fe200078e3cff */
[----:B------:R-:W-:Y:S01]  /*63f0*/  IMAD.MOV.U32 R6, RZ, RZ, -0x1 ;  /* 0xffffffffff067424 */ /* 0x000fe200078e00ff */
[----:B------:R-:W-:Y:S02]  /*6400*/  IADD3.X R5, R5, UR13, RZ, P1, !PT ;  /* 0x0000000d05057c10 */ /* 0x000fe40008ffe4ff */
[----:B------:R-:W-:-:S02]  /*6410*/  ISETP.GE.U32.AND P0, PT, R4, UR6, PT ;  /* 0x0000000604007c0c */ /* 0x000fc4000bf06070 */
[----:B0-----:R-:W-:Y:S02]  /*6420*/  SHF.R.U32.HI R8, RZ, 0x1, R7 ;  /* 0x00000001ff087819 */ /* 0x001fe40000011607 */
[----:B------:R-:W-:Y:S02]  /*6430*/  ISETP.GE.U32.AND.EX P0, PT, R5, UR7, PT, P0 ;  /* 0x0000000705007c0c */ /* 0x000fe4000bf06100 */
[----:B------:R-:W-:Y:S01]  /*6440*/  @P2 LOP3.LUT R3, R3, 0x1, R8, 0x78, !PT ;  /* 0x0000000103032812 */ /* 0x000fe200078e7808 */
[----:B------:R-:W-:Y:S01]  /*6450*/  IMAD R17, R8, -0x9, R17 ;  /* 0xfffffff708117824 */ /* 0x000fe200078e0211 */
[----:B------:R-:W-:-:S09]  /*6460*/  PRMT R7, RZ, 0x7610, R7 ;  /* 0x00007610ff077816 */ /* 0x000fd20000000007 */
[----:B------:R-:W-:Y:S05]  /*6470*/  @P0 BRA `(.L_x_120) ;  /* 0x00000004004c0947 */ /* 0x000fea0003800000 */
[----:B------:R-:W0:Y:S01]  /*6480*/  S2R R18, SR_CTAID.X ;  /* 0x0000000000127919 */ /* 0x000e220000002500 */
[----:B------:R-:W-:Y:S01]  /*6490*/  ULDC.64 UR6, c[0x0][0x628] ;  /* 0x00018a0000067ab9 */ /* 0x000fe20000000a00 */
[----:B------:R-:W-:Y:S01]  /*64a0*/  ULDC UR8, c[0x0][0x630] ;  /* 0x00018c0000087ab9 */ /* 0x000fe20000000800 */
[----:B------:R-:W-:Y:S01]  /*64b0*/  ISETP.NE.U32.AND P0, PT, RZ, UR6, PT ;  /* 0x00000006ff007c0c */ /* 0x000fe2000bf05070 */
[----:B------:R-:W1:Y:S01]  /*64c0*/  S2R R19, SR_CTAID.Y ;  /* 0x0000000000137919 */ /* 0x000e620000002600 */
[----:B------:R-:W-:Y:S01]  /*64d0*/  ULDC UR9, c[0x0][0x150] ;  /* 0x0000540000097ab9 */ /* 0x000fe20000000800 */
[----:B------:R-:W-:Y:S01]  /*64e0*/  IMAD.MOV.U32 R6, RZ, RZ, R4 ;  /* 0x000000ffff067224 */ /* 0x000fe200078e0004 */
[----:B------:R-:W-:Y:S01]  /*64f0*/  ISETP.NE.AND.EX P0, PT, RZ, UR7, PT, P0 ;  /* 0x00000007ff007c0c */ /* 0x000fe2000bf05300 */
[----:B------:R-:W-:Y:S01]  /*6500*/  IMAD.MOV.U32 R7, RZ, RZ, R5 ;  /* 0x000000ffff077224 */ /* 0x000fe200078e0005 */
[----:B0-----:R-:W-:-:S11]  /*6510*/  I2FP.F32.U32 R20, R18 ;  /* 0x0000001200147245 */ /* 0x001fd60000201000 */
[----:B------:R-:W-:Y:S05]  /*6520*/  @!P0 BRA `(.L_x_121) ;  /* 0x0000000000288947 */ /* 0x000fea0003800000 */
[----:B------:R-:W-:Y:S02]  /*6530*/  ULDC UR5, c[0x0][0x634] ;  /* 0x00018d0000057ab9 */ /* 0x000fe40000000800 */
[----:B------:R-:W-:-:S05]  /*6540*/  IADD3 R7, P0, R4, UR5, RZ ;  /* 0x0000000504077c10 */ /* 0x000fca000ff1e0ff */
[----:B------:R-:W-:-:S04]  /*6550*/  IMAD.X R21, RZ, RZ, R5, P0 ;  /* 0x000000ffff157224 */ /* 0x000fc800000e0605 */
[----:B------:R-:W-:-:S04]  /*6560*/  IMAD.WIDE.U32 R8, R21, UR6, RZ ;  /* 0x0000000615087c25 */ /* 0x000fc8000f8e00ff */
[----:B------:R-:W-:-:S04]  /*6570*/  IMAD.WIDE.U32 R8, P0, R7, UR7, R8 ;  /* 0x0000000707087c25 */ /* 0x000fc8000f800008 */
[----:B------:R-:W-:-:S04]  /*6580*/  IMAD.WIDE.U32 R6, R7, UR6, RZ ;  /* 0x0000000607067c25 */ /* 0x000fc8000f8e00ff */
[----:B------:R-:W-:Y:S01]  /*6590*/  IMAD.MOV.U32 R6, RZ, RZ, R9 ;  /* 0x000000ffff067224 */ /* 0x000fe200078e0009 */
[----:B------:R-:W-:Y:S01]  /*65a0*/  IADD3 RZ, P1, R7, R8, RZ ;  /* 0x0000000807ff7210 */ /* 0x000fe20007f3e0ff */
[----:B------:R-:W-:-:S04]  /*65b0*/  IMAD.X R7, RZ, RZ, RZ, P0 ;  /* 0x000000ffff077224 */ /* 0x000fc800000e06ff */
[----:B------:R-:W-:-:S08]  /*65c0*/  IMAD.WIDE.U32.X R6, R21, UR7, R6, P1 ;  /* 0x0000000715067c25 */ /* 0x000fd000088e0406 */
.L_x_121:
[--C-:B------:R-:W-:Y:S01]  /*65d0*/  SHF.R.U64 R16, R6, UR8, R7.reuse ;  /* 0x0000000806107c19 */ /* 0x100fe20008001207 */
[----:B------:R-:W-:Y:S01]  /*65e0*/  FMUL R20, R20, UR9 ;  /* 0x0000000914147c20 */ /* 0x000fe20008400000 */
[----:B------:R-:W0:Y:S01]  /*65f0*/  LDC R21, c[0x0][0x144] ;  /* 0x00005100ff157b82 */ /* 0x000e220000000800 */
[----:B-1----:R-:W-:Y:S01]  /*6600*/  I2FP.F32.U32 R8, R19 ;  /* 0x0000001300087245 */ /* 0x002fe20000201000 */
[----:B------:R-:W-:Y:S01]  /*6610*/  ULDC UR5, c[0x0][0x154] ;  /* 0x0000550000057ab9 */ /* 0x000fe20000000800 */
[----:B------:R-:W-:Y:S01]  /*6620*/  SHF.R.U32.HI R6, RZ, UR8, R7 ;  /* 0x00000008ff067c19 */ /* 0x000fe20008011607 */
[----:B------:R-:W-:Y:S01]  /*6630*/  ULDC.64 UR6, c[0x0][0x620] ;  /* 0x0001880000067ab9 */ /* 0x000fe20000000a00 */
[----:B------:R-:W-:Y:S01]  /*6640*/  IADD3 R7, P0, RZ, -R16, RZ ;  /* 0x80000010ff077210 */ /* 0x000fe20007f1e0ff */
[----:B------:R-:W1:Y:S01]  /*6650*/  F2I.U32.TRUNC.NTZ R20, R20 ;  /* 0x0000001400147305 */ /* 0x000e62000020f000 */
[----:B------:R-:W-:Y:S01]  /*6660*/  FMUL R8, R8, UR5 ;  /* 0x0000000508087c20 */ /* 0x000fe20008400000 */
[----:B------:R-:W2:Y:S01]  /*6670*/  LDC R22, c[0x0][0x148] ;  /* 0x00005200ff167b82 */ /* 0x000ea20000000800 */
[----:B------:R-:W-:Y:S01]  /*6680*/  ULDC UR5, c[0x0][0x618] ;  /* 0x0001860000057ab9 */ /* 0x000fe20000000800 */
[----:B------:R-:W-:-:S04]  /*6690*/  IMAD.X R6, RZ, RZ, ~R6, P0 ;  /* 0x000000ffff067224 */ /* 0x000fc800000e0e06 */
[----:B------:R-:W-:Y:S01]  /*66a0*/  IMAD R6, R6, UR6, RZ ;  /* 0x0000000606067c24 */ /* 0x000fe2000f8e02ff */
[----:B------:R-:W3:Y:S03]  /*66b0*/  F2I.U32.TRUNC.NTZ R8, R8 ;  /* 0x0000000800087305 */ /* 0x000ee6000020f000 */
[C---:B------:R-:W-:Y:S02]  /*66c0*/  IMAD R9, R7.reuse, UR7, R6 ;  /* 0x0000000707097c24 */ /* 0x040fe4000f8e0206 */
[----:B------:R-:W-:Y:S01]  /*66d0*/  IMAD.WIDE.U32 R6, R7, UR6, R4 ;  /* 0x0000000607067c25 */ /* 0x000fe2000f8e0004 */
[----:B------:R-:W-:Y:S02]  /*66e0*/  ULDC.64 UR6, c[0x0][0x640] ;  /* 0x0001900000067ab9 */ /* 0x000fe40000000a00 */
[----:B------:R-:W-:Y:S01]  /*66f0*/  ISETP.NE.U32.AND P0, PT, RZ, UR6, PT ;  /* 0x00000006ff007c0c */ /* 0x000fe2000bf05070 */
[----:B-1----:R-:W-:-:S02]  /*6700*/  IMAD.MOV R20, RZ, RZ, -R20 ;  /* 0x000000ffff147224 */ /* 0x002fc400078e0a14 */
[----:B------:R-:W-:Y:S01]  /*6710*/  IMAD.IADD R7, R7, 0x1, R9 ;  /* 0x0000000107077824 */ /* 0x000fe200078e0209 */
[----:B------:R-:W-:Y:S01]  /*6720*/  ISETP.NE.AND.EX P0, PT, RZ, UR7, PT, P0 ;  /* 0x00000007ff007c0c */ /* 0x000fe2000bf05300 */
[----:B0-----:R-:W-:-:S03]  /*6730*/  IMAD R18, R21, R20, R18 ;  /* 0x0000001415127224 */ /* 0x001fc600078e0212 */
[--C-:B------:R-:W-:Y:S01]  /*6740*/  SHF.R.U64 R20, R6, UR5, R7.reuse ;  /* 0x0000000506147c19 */ /* 0x100fe20008001207 */
[----:B---3--:R-:W-:Y:S01]  /*6750*/  IMAD.MOV R6, RZ, RZ, -R8 ;  /* 0x000000ffff067224 */ /* 0x008fe200078e0a08 */
[----:B------:R-:W-:Y:S01]  /*6760*/  SHF.R.U32.HI R7, RZ, UR5, R7 ;  /* 0x00000005ff077c19 */ /* 0x000fe20008011607 */
[----:B------:R-:W-:Y:S02]  /*6770*/  ULDC UR5, c[0x0][0x608] ;  /* 0x0001820000057ab9 */ /* 0x000fe40000000800 */
[----:B--2---:R-:W-:Y:S01]  /*6780*/  @P4 IMAD R18, R22, R6, R19 ;  /* 0x0000000616124224 */ /* 0x004fe200078e0213 */
[--C-:B------:R-:W-:Y:S02]  /*6790*/  SHF.R.U64 R22, R20, UR5, R7.reuse ;  /* 0x0000000514167c19 */ /* 0x100fe40008001207 */
[----:B------:R-:W-:Y:S01]  /*67a0*/  SHF.R.U32.HI R7, RZ, UR5, R7 ;  /* 0x00000005ff077c19 */ /* 0x000fe20008011607 */
[----:B------:R-:W-:-:S03]  /*67b0*/  ULDC UR5, c[0x0][0x658] ;  /* 0x0001960000057ab9 */ /* 0x000fc60000000800 */
[--C-:B------:R-:W-:Y:S02]  /*67c0*/  SHF.R.U64 R19, R22, UR5, R7.reuse ;  /* 0x0000000516137c19 */ /* 0x100fe40008001207 */
[----:B------:R-:W-:-:S03]  /*67d0*/  SHF.R.U32.HI R21, RZ, UR5, R7 ;  /* 0x00000005ff157c19 */ /* 0x000fc60008011607 */
[----:B------:R-:W-:Y:S02]  /*67e0*/  IMAD.MOV.U32 R8, RZ, RZ, R19 ;  /* 0x000000ffff087224 */ /* 0x000fe400078e0013 */
[----:B------:R-:W-:Y:S01]  /*67f0*/  IMAD.MOV.U32 R7, RZ, RZ, R21 ;  /* 0x000000ffff077224 */ /* 0x000fe200078e0015 */
[----:B------:R-:W-:Y:S06]  /*6800*/  @!P0 BRA `(.L_x_122) ;  /* 0x00000000002c8947 */ /* 0x000fec0003800000 */
        /* <DEDUP_REMOVED lines=9> */
[----:B------:R-:W-:-:S04]  /*68a0*/  IMAD.WIDE.U32.X R6, R21, UR7, R6, P1 ;  /* 0x0000000715067c25 */ /* 0x000fc800088e0406 */
[----:B------:R-:W-:-:S07]  /*68b0*/  IMAD.MOV.U32 R8, RZ, RZ, R6 ;  /* 0x000000ffff087224 */ /* 0x000fce00078e0006 */
.L_x_122:
[----:B------:R-:W-:Y:S01]  /*68c0*/  ULDC UR5, c[0x0][0x648] ;  /* 0x0001920000057ab9 */ /* 0x000fe20000000800 */
[----:B------:R-:W-:Y:S01]  /*68d0*/  LOP3.LUT R6, R22, UR17, RZ, 0xc0, !PT ;  /* 0x0000001116067c12 */ /* 0x000fe2000f8ec0ff */
[----:B------:R-:W-:Y:S01]  /*68e0*/  ULDC UR6, c[0x0][0x610] ;  /* 0x0001840000067ab9 */ /* 0x000fe20000000800 */
[----:B------:R-:W-:Y:S01]  /*68f0*/  SHF.R.U64 R7, R8, UR5, R7 ;  /* 0x0000000508077c19 */ /* 0x000fe20008001207 */
[----:B------:R-:W-:Y:S01]  /*6900*/  ULDC UR5, c[0x0][0x638] ;  /* 0x00018e0000057ab9 */ /* 0x000fe20000000800 */
[----:B------:R-:W-:-:S03]  /*6910*/  LOP3.LUT R20, R20, UR4, RZ, 0xc0, !PT ;  /* 0x0000000414147c12 */ /* 0x000fc6000f8ec0ff */
[----:B------:R-:W-:Y:S02]  /*6920*/  IMAD.MOV R8, RZ, RZ, -R7 ;  /* 0x000000ffff087224 */ /* 0x000fe400078e0a07 */
[----:B------:R-:W-:Y:S02]  /*6930*/  IMAD R7, R7, UR18, R6 ;  /* 0x0000001207077c24 */ /* 0x000fe4000f8e0206 */
[----:B------:R-:W-:Y:S01]  /*6940*/  IMAD R19, R8, UR5, R19 ;  /* 0x0000000508137c24 */ /* 0x000fe2000f8e0213 */
[----:B------:R-:W-:Y:S01]  /*6950*/  ULDC UR5, c[0x0][0x600] ;  /* 0x0001800000057ab9 */ /* 0x000fe20000000800 */
[----:B------:R-:W-:Y:S02]  /*6960*/  IMAD R18, R7, UR6, R18 ;  /* 0x0000000607127c24 */ /* 0x000fe4000f8e0212 */
[----:B------:R-:W-:Y:S02]  /*6970*/  IMAD R19, R19, UR5, R20 ;  /* 0x0000000513137c24 */ /* 0x000fe4000f8e0214 */
[----:B------:R-:W-:-:S03]  /*6980*/  IMAD.MOV.U32 R7, RZ, RZ, 0x1 ;  /* 0x00000001ff077424 */ /* 0x000fc600078e00ff */
[----:B------:R-:W-:Y:S02]  /*6990*/  SEL R6, R19, R18, !P4 ;  /* 0x0000001213067207 */ /* 0x000fe40006000000 */
[----:B------:R-:W-:-:S07]  /*69a0*/  SEL R18, R18, R19, !P4 ;  /* 0x0000001312127207 */ /* 0x000fce0006000000 */
.L_x_120:
[----:B------:R-:W-:Y:S05]  /*69b0*/  BSYNC B1 ;  /* 0x0000000000017941 */ /* 0x000fea0003800000 */
.L_x_119:
[----:B------:R-:W-:-:S13]  /*69c0*/  LOP3.LUT P0, RZ, R7, 0xff, RZ, 0xc0, !PT ;  /* 0x000000ff07ff7812 */ /* 0x000fda000780c0ff */
[----:B------:R-:W-:Y:S05]  /*69d0*/  @P0 BRA `(.L_x_123) ;  /* 0xfffffff400480947 */ /* 0x000fea000383ffff */
[----:B------:R-:W-:Y:S05]  /*69e0*/  BSYNC B0 ;  /* 0x0000000000007941 */ /* 0x000fea0003800000 */
.L_x_112:
[----:B------:R-:W-:-:S03]  /*69f0*/  UMOV UR5, 0xffffffff ;  /* 0xffffffff00057882 */ /* 0x000fc60000000000 */
[----:B------:R-:W-:Y:S05]  /*6a00*/  BRA.DIV UR5, `(.L_x_124) ;  /* 0x0000000605d07947 */ /* 0x000fea000b800000 */
[----:B------:R-:W-:-:S13]  /*6a10*/  ELECT P0, URZ, PT ;  /* 0x00000000003f782f */ /* 0x000fda0003800000 */
.L_x_143:
[----:B------:R-:W-:Y:S04]  /*6a20*/  BSSY B0, `(.L_x_125) ;  /* 0x0000058000007945 */ /* 0x000fe80003800000 */
[----:B------:R-:W-:Y:S05]  /*6a30*/  @!P0 BRA `(.L_x_126) ;  /* 0x0000000400588947 */ /* 0x000fea0003800000 */
[----:B------:R-:W-:-:S04]  /*6a40*/  LOP3.LUT R2, R2, 0x2, RZ, 0xfc, !PT ;  /* 0x0000000202027812 */ /* 0x000fc800078efcff */
[----:B------:R-:W-:-:S13]  /*6a50*/  ISETP.NE.AND P0, PT, R2, 0x3, PT ;  /* 0x000000030200780c */ /* 0x000fda0003f05270 */
[----:B------:R-:W-:Y:S05]  /*6a60*/  @!P0 BRA `(.L_x_127) ;  /* 0x0000000000048947 */ /* 0x000fea0003800000 */
[----:B------:R-:W-:Y:S01]  /*6a70*/  BPT.TRAP 0x1 ;  /* 0x000000040000795c */ /* 0x000fe20000300000 */
.L_x_127:
[----:B------:R-:W0:Y:S01]  /*6a80*/  S2R R5, SR_CgaCtaId ;  /* 0x0000000000057919 */ /* 0x000e220000008800 */
[----:B------:R-:W-:Y:S02]  /*6a90*/  MOV R0, 0x400 ;  /* 0x0000040000007802 */ /* 0x000fe40000000f00 */
[----:B------:R-:W-:Y:S02]  /*6aa0*/  SHF.L.U32 R4, R3, 0x1f, RZ ;  /* 0x0000001f03047819 */ /* 0x000fe400000006ff */
[----:B0-----:R-:W-:-:S05]  /*6ab0*/  LEA R0, R5, R0, 0x18 ;  /* 0x0000000005007211 */ /* 0x001fca00078ec0ff */
[----:B------:R-:W-:-:S04]  /*6ac0*/  VIADD R0, R0, 0x48 ;  /* 0x0000004800007836 */ /* 0x000fc80000000000 */
[C---:B------:R-:W-:Y:S02]  /*6ad0*/  IMAD R7, R17.reuse, 0x8, R0 ;  /* 0x0000000811077824 */ /* 0x040fe400078e0200 */
[----:B------:R-:W-:Y:S02]  /*6ae0*/  VIADD R17, R17, 0x1 ;  /* 0x0000000111117836 */ /* 0x000fe40000000000 */
[----:B------:R-:W0:Y:S03]  /*6af0*/  SYNCS.PHASECHK.TRANS64.TRYWAIT P0, [R7+URZ], R4 ;  /* 0x00000004070075a7 */ /* 0x000e26000800017f */
[----:B------:R-:W-:-:S04]  /*6b00*/  ISETP.NE.AND P1, PT, R17, 0x9, PT ;  /* 0x000000091100780c */ /* 0x000fc80003f25270 */
[----:B------:R-:W-:Y:S02]  /*6b10*/  SEL R2, RZ, 0x1, P1 ;  /* 0x00000001ff027807 */ /* 0x000fe40000800000 */
[----:B------:R-:W-:Y:S02]  /*6b20*/  SEL R17, R17, RZ, P1 ;  /* 0x000000ff11117207 */ /* 0x000fe40000800000 */
[----:B------:R-:W-:-:S03]  /*6b30*/  LOP3.LUT R6, R3, R2, RZ, 0x3c, !PT ;  /* 0x0000000203067212 */ /* 0x000fc600078e3cff */
[----:B------:R-:W-:Y:S01]  /*6b40*/  IMAD R8, R17, 0x8, R0 ;  /* 0x0000000811087824 */ /* 0x000fe200078e0200 */
[----:B------:R-:W-:Y:S01]  /*6b50*/  SHF.L.U32 R5, R6, 0x1f, RZ ;  /* 0x0000001f06057819 */ /* 0x000fe200000006ff */
[----:B0-----:R-:W-:Y:S06]  /*6b60*/  @!P0 BRA `(.L_x_128) ;  /* 0x0000000400988947 */ /* 0x001fec0003800000 */
.L_x_144:
[----:B------:R-:W1:Y:S01]  /*6b70*/  SYNCS.PHASECHK.TRANS64.TRYWAIT P0, [R8+URZ], R5 ;  /* 0x00000005080075a7 */ /* 0x000e62000800017f */
[----:B------:R-:W-:-:S05]  /*6b80*/  VIADD R2, R17, 0x1 ;  /* 0x0000000111027836 */ /* 0x000fca0000000000 */
[----:B------:R-:W-:-:S04]  /*6b90*/  ISETP.NE.AND P1, PT, R2, 0x9, PT ;  /* 0x000000090200780c */ /* 0x000fc80003f25270 */
[----:B------:R-:W-:Y:S02]  /*6ba0*/  SEL R3, RZ, 0x1, P1 ;  /* 0x00000001ff037807 */ /* 0x000fe40000800000 */
[----:B0-----:R-:W-:Y:S02]  /*6bb0*/  SEL R7, R2, RZ, P1 ;  /* 0x000000ff02077207 */ /* 0x001fe40000800000 */
[----:B------:R-:W-:-:S03]  /*6bc0*/  LOP3.LUT R6, R6, R3, RZ, 0x3c, !PT ;  /* 0x0000000306067212 */ /* 0x000fc600078e3cff */
[----:B------:R-:W-:Y:S01]  /*6bd0*/  IMAD R9, R7, 0x8, R0 ;  /* 0x0000000807097824 */ /* 0x000fe200078e0200 */
[----:B------:R-:W-:Y:S01]  /*6be0*/  SHF.L.U32 R4, R6, 0x1f, RZ ;  /* 0x0000001f06047819 */ /* 0x000fe200000006ff */
[----:B-1----:R-:W-:Y:S06]  /*6bf0*/  @!P0 BRA `(.L_x_129) ;  /* 0x0000000400888947 */ /* 0x002fec0003800000 */
.L_x_145:
[----:B------:R-:W1:Y:S01]  /*6c00*/  SYNCS.PHASECHK.TRANS64.TRYWAIT P0, [R9+URZ], R4 ;  /* 0x00000004090075a7 */ /* 0x000e62000800017f */
[----:B------:R-:W-:-:S05]  /*6c10*/  VIADD R2, R7, 0x1 ;  /* 0x0000000107027836 */ /* 0x000fca0000000000 */
[----:B------:R-:W-:-:S04]  /*6c20*/  ISETP.NE.AND P1, PT, R2, 0x9, PT ;  /* 0x000000090200780c */ /* 0x000fc80003f25270 */
[----:B------:R-:W-:Y:S02]  /*6c30*/  SEL R3, RZ, 0x1, P1 ;  /* 0x00000001ff037807 */ /* 0x000fe40000800000 */
[----:B------:R-:W-:Y:S02]  /*6c40*/  SEL R7, R2, RZ, P1 ;  /* 0x000000ff02077207 */ /* 0x000fe40000800000 */
[----:B------:R-:W-:-:S03]  /*6c50*/  LOP3.LUT R6, R6, R3, RZ, 0x3c, !PT ;  /* 0x0000000306067212 */ /* 0x000fc600078e3cff */
[----:B0-----:R-:W-:Y:S01]  /*6c60*/  IMAD R8, R7, 0x8, R0 ;  /* 0x0000000807087824 */ /* 0x001fe200078e0200 */
[----:B------:R-:W-:Y:S01]  /*6c70*/  SHF.L.U32 R5, R6, 0x1f, RZ ;  /* 0x0000001f06057819 */ /* 0x000fe200000006ff */
[----:B-1----:R-:W-:Y:S06]  /*6c80*/  @!P0 BRA `(.L_x_130) ;  /* 0x0000000400788947 */ /* 0x002fec0003800000 */
.L_x_146:
        /* <DEDUP_REMOVED lines=9> */
.L_x_147:
        /* <DEDUP_REMOVED lines=9> */
.L_x_148:
        /* <DEDUP_REMOVED lines=9> */
.L_x_149:
[----:B------:R-:W1:Y:S01]  /*6e40*/  SYNCS.PHASECHK.TRANS64.TRYWAIT P0, [R9+URZ], R4 ;  /* 0x00000004090075a7 */ /* 0x000e62000800017f */
[----:B------:R-:W-:-:S05]  /*6e50*/  VIADD R2, R7, 0x1 ;  /* 0x0000000107027836 */ /* 0x000fca0000000000 */
[----:B------:R-:W-:-:S04]  /*6e60*/  ISETP.NE.AND P1, PT, R2, 0x9, PT ;  /* 0x000000090200780c */ /* 0x000fc80003f25270 */
[----:B------:R-:W-:Y:S02]  /*6e70*/  SEL R3, RZ, 0x1, P1 ;  /* 0x00000001ff037807 */ /* 0x000fe40000800000 */
[----:B------:R-:W-:Y:S02]  /*6e80*/  SEL R7, R2, RZ, P1 ;  /* 0x000000ff02077207 */ /* 0x000fe40000800000 */
[----:B------:R-:W-:-:S03]  /*6e90*/  LOP3.LUT R11, R6, R3, RZ, 0x3c, !PT ;  /* 0x00000003060b7212 */ /* 0x000fc600078e3cff */
[----:B------:R-:W-:Y:S01]  /*6ea0*/  IMAD R6, R7, 0x8, R0 ;  /* 0x0000000807067824 */ /* 0x000fe200078e0200 */
[----:B0-----:R-:W-:Y:S01]  /*6eb0*/  SHF.L.U32 R5, R11, 0x1f, RZ ;  /* 0x0000001f0b057819 */ /* 0x001fe200000006ff */
[----:B-1----:R-:W-:Y:S06]  /*6ec0*/  @!P0 BRA `(.L_x_134) ;  /* 0x0000000400388947 */ /* 0x002fec0003800000 */
.L_x_150:
[----:B------:R-:W1:Y:S01]  /*6ed0*/  SYNCS.PHASECHK.TRANS64.TRYWAIT P0, [R6+URZ], R5 ;  /* 0x00000005060075a7 */ /* 0x000e62000800017f */
[----:B------:R-:W-:-:S05]  /*6ee0*/  VIADD R2, R7, 0x1 ;  /* 0x0000000107027836 */ /* 0x000fca0000000000 */
[----:B------:R-:W-:-:S04]  /*6ef0*/  ISETP.NE.AND P1, PT, R2, 0x9, PT ;  /* 0x000000090200780c */ /* 0x000fc80003f25270 */
[----:B0-----:R-:W-:Y:S02]  /*6f00*/  SEL R4, RZ, 0x1, P1 ;  /* 0x00000001ff047807 */ /* 0x001fe40000800000 */
[----:B------:R-:W-:Y:S02]  /*6f10*/  SEL R3, R2, RZ, P1 ;  /* 0x000000ff02037207 */ /* 0x000fe40000800000 */
[----:B------:R-:W-:Y:S01]  /*6f20*/  LOP3.LUT R4, R11, R4, RZ, 0x3c, !PT ;  /* 0x000000040b047212 */ /* 0x000fe200078e3cff */
[----:B-1----:R-:W-:Y:S06]  /*6f30*/  @!P0 BRA `(.L_x_135) ;  /* 0x0000000400308947 */ /* 0x002fec0003800000 */
.L_x_151:
[----:B------:R-:W-:Y:S01]  /*6f40*/  IMAD R3, R3, 0x8, R0 ;  /* 0x0000000803037824 */ /* 0x000fe200078e0200 */
[----:B------:R-:W-:-:S07]  /*6f50*/  SHF.L.U32 R0, R4, 0x1f, RZ ;  /* 0x0000001f04007819 */ /* 0x000fce00000006ff */
.L_x_136:
[----:B-1----:R1:W2:Y:S02]  /*6f60*/  SYNCS.PHASECHK.TRANS64.TRYWAIT P0, [R3+URZ], R0 ;  /* 0x00000000030075a7 */ /* 0x0022a4000800017f */
[----:B--2---:R-:W-:Y:S05]  /*6f70*/  @!P0 NANOSLEEP.SYNCS 0x989680 ;  /* 0x009896800000895d */ /* 0x004fea0003900000 */
[----:B------:R-:W2:Y:S02]  /*6f80*/  @!P0 SYNCS.PHASECHK.TRANS64 P0, [R3+URZ], R0 ;  /* 0x00000000030085a7 */ /* 0x000ea4000800007f */
[----:B--2---:R-:W-:Y:S05]  /*6f90*/  @!P0 BRA `(.L_x_136) ;  /* 0xfffffffc00f08947 */ /* 0x004fea000383ffff */
.L_x_126:
[----:B------:R-:W-:Y:S05]  /*6fa0*/  BSYNC B0 ;  /* 0x0000000000007941 */ /* 0x000fea0003800000 */
.L_x_125:
[----:B------:R-:W-:Y:S05]  /*6fb0*/  EXIT ;  /* 0x000000000000794d */ /* 0x000fea0003800000 */
.L_x_22:
[----:B-1----:R-:W-:-:S04]  /*6fc0*/  IMAD.U32 R9, RZ, RZ, UR6 ;  /* 0x00000006ff097e24 */ /* 0x002fc8000f8e00ff */
[----:B------:R1:W3:Y:S03]  /*6fd0*/  SYNCS.PHASECHK.TRANS64.TRYWAIT P0, [R9+URZ], R8 ;  /* 0x00000008090075a7 */ /* 0x0002e6000800017f */
[----:B---3--:R-:W-:Y:S05]  /*6fe0*/  @!P0 NANOSLEEP.SYNCS 0x989680 ;  /* 0x009896800000895d */ /* 0x008fea0003900000 */
[----:B------:R-:W3:Y:S02]  /*6ff0*/  @!P0 SYNCS.PHASECHK.TRANS64 P0, [R9+URZ], R8 ;  /* 0x00000008090085a7 */ /* 0x000ee4000800007f */
[----:B---3--:R-:W-:Y:S05]  /*7000*/  @!P0 BRA `(.L_x_22) ;  /* 0xfffffffc00ec8947 */ /* 0x008fea000383ffff */
[----:B------:R-:W-:Y:S05]  /*7010*/  BRA `(.L_x_21) ;  /* 0xffffffa400ac7947 */ /* 0x000fea000383ffff */
.L_x_28:
[----:B-1----:R-:W-:-:S04]  /*7020*/  IMAD.U32 R11, RZ, RZ, UR12 ;  /* 0x0000000cff0b7e24 */ /* 0x002fc8000f8e00ff */
[----:B------:R1:W3:Y:S03]  /*7030*/  SYNCS.PHASECHK.TRANS64.TRYWAIT P0, [R11+URZ], R10 ;  /* 0x0000000a0b0075a7 */ /* 0x0002e6000800017f */
[----:B---3--:R-:W-:Y:S05]  /*7040*/  @!P0 NANOSLEEP.SYNCS 0x989680 ;  /* 0x009896800000895d */ /* 0x008fea0003900000 */
[----:B------:R-:W3:Y:S02]  /*7050*/  @!P0 SYNCS.PHASECHK.TRANS64 P0, [R11+URZ], R10 ;  /* 0x0000000a0b0085a7 */ /* 0x000ee4000800007f */
[----:B---3--:R-:W-:Y:S05]  /*7060*/  @!P0 BRA `(.L_x_28) ;  /* 0xfffffffc00ec8947 */ /* 0x008fea000383ffff */
[----:B------:R-:W-:Y:S05]  /*7070*/  BRA `(.L_x_27) ;  /* 0xffffffac00647947 */ /* 0x000fea000383ffff */
.L_x_113:
[----:B------:R-:W-:Y:S01]  /*7080*/  BSSY B1, `(.L_x_137) ;  /* 0x0000006000017945 */ /* 0x000fe20003800000 */
[----:B------:R-:W-:-:S07]  /*7090*/  IMAD.MOV.U32 R7, RZ, RZ, -0x1 ;  /* 0xffffffffff077424 */ /* 0x000fce00078e00ff */
[----:B------:R-:W-:Y:S05]  /*70a0*/  WARPSYNC.COLLECTIVE R7, `(.L_x_138) ;  /* 0x00000000070c7348 */ /* 0x000fea0003c00000 */
[----:B------:R-:W-:Y:S02]  /*70b0*/  ELECT P0, UR62, PT ;  /* 0x00000000003e782f */ /* 0x000fe40003800000 */
[----:B------:R-:W-:Y:S01]  /*70c0*/  MOV R7, UR62 ;  /* 0x0000003e00077c02 */ /* 0x000fe20008000f00 */
[----:B------:R-:W-:Y:S10]  /*70d0*/  ENDCOLLECTIVE ;  /* 0x000000000000791b */ /* 0x000ff40003800000 */
.L_x_138:
[----:B------:R-:W-:Y:S05]  /*70e0*/  BSYNC B1 ;  /* 0x0000000000017941 */ /* 0x000fea0003800000 */
.L_x_137:
[----:B------:R-:W-:Y:S05]  /*70f0*/  BRA `(.L_x_139) ;  /* 0xffffffec008c7947 */ /* 0x000fea000383ffff */
.L_x_116:
[----:B0-----:R0:W1:Y:S02]  /*7100*/  SYNCS.PHASECHK.TRANS64.TRYWAIT P0, [R21+URZ+0x48], R8 ;  /* 0x00004808150075a7 */ /* 0x001064000800017f */
[----:B-1----:R-:W-:Y:S05]  /*7110*/  @!P0 NANOSLEEP.SYNCS 0x989680 ;  /* 0x009896800000895d */ /* 0x002fea0003900000 */
[----:B------:R-:W1:Y:S02]  /*7120*/  @!P0 SYNCS.PHASECHK.TRANS64 P0, [R21+URZ+0x48], R8 ;  /* 0x00004808150085a7 */ /* 0x000e64000800007f */
[----:B-1----:R-:W-:Y:S05]  /*7130*/  @!P0 BRA `(.L_x_116) ;  /* 0xfffffffc00f08947 */ /* 0x002fea000383ffff */
[----:B------:R-:W-:Y:S05]  /*7140*/  BRA `(.L_x_140) ;  /* 0xffffffec00c47947 */ /* 0x000fea000383ffff */
.L_x_124:
[----:B------:R-:W-:Y:S01]  /*7150*/  BSSY B0, `(.L_x_141) ;  /* 0x0000006000007945 */ /* 0x000fe20003800000 */
[----:B------:R-:W-:-:S07]  /*7160*/  IMAD.MOV.U32 R7, RZ, RZ, -0x1 ;  /* 0xffffffffff077424 */ /* 0x000fce00078e00ff */
[----:B------:R-:W-:Y:S05]  /*7170*/  WARPSYNC.COLLECTIVE R7, `(.L_x_142) ;  /* 0x00000000070c7348 */ /* 0x000fea0003c00000 */
[----:B------:R-:W-:Y:S02]  /*7180*/  ELECT P0, UR62, PT ;  /* 0x00000000003e782f */ /* 0x000fe40003800000 */
[----:B------:R-:W-:Y:S01]  /*7190*/  MOV R7, UR62 ;  /* 0x0000003e00077c02 */ /* 0x000fe20008000f00 */
[----:B------:R-:W-:Y:S10]  /*71a0*/  ENDCOLLECTIVE ;  /* 0x000000000000791b */ /* 0x000ff40003800000 */
.L_x_142:
[----:B------:R-:W-:Y:S05]  /*71b0*/  BSYNC B0 ;  /* 0x0000000000007941 */ /* 0x000fea0003800000 */
.L_x_141:
[----:B------:R-:W-:Y:S05]  /*71c0*/  BRA `(.L_x_143) ;  /* 0xfffffff800147947 */ /* 0x000fea000383ffff */
.L_x_128:
[----:B0-----:R0:W1:Y:S02]  /*71d0*/  SYNCS.PHASECHK.TRANS64.TRYWAIT P0, [R7+URZ], R4 ;  /* 0x00000004070075a7 */ /* 0x001064000800017f */
[----:B-1----:R-:W-:Y:S05]  /*71e0*/  @!P0 NANOSLEEP.SYNCS 0x989680 ;  /* 0x009896800000895d */ /* 0x002fea0003900000 */
[----:B------:R-:W1:Y:S02]  /*71f0*/  @!P0 SYNCS.PHASECHK.TRANS64 P0, [R7+URZ], R4 ;  /* 0x00000004070085a7 */ /* 0x000e64000800007f */
[----:B-1----:R-:W-:Y:S05]  /*7200*/  @!P0 BRA `(.L_x_128) ;  /* 0xfffffffc00f08947 */ /* 0x002fea000383ffff */
[----:B------:R-:W-:Y:S05]  /*7210*/  BRA `(.L_x_144) ;  /* 0xfffffff800547947 */ /* 0x000fea000383ffff */
.L_x_129:
[----:B0-----:R0:W1:Y:S02]  /*7220*/  SYNCS.PHASECHK.TRANS64.TRYWAIT P0, [R8+URZ], R5 ;  /* 0x00000005080075a7 */ /* 0x001064000800017f */
[----:B-1----:R-:W-:Y:S05]  /*7230*/  @!P0 NANOSLEEP.SYNCS 0x989680 ;  /* 0x009896800000895d */ /* 0x002fea0003900000 */
[----:B------:R-:W1:Y:S02]  /*7240*/  @!P0 SYNCS.PHASECHK.TRANS64 P0, [R8+URZ], R5 ;  /* 0x00000005080085a7 */ /* 0x000e64000800007f */
[----:B-1----:R-:W-:Y:S05]  /*7250*/  @!P0 BRA `(.L_x_129) ;  /* 0xfffffffc00f08947 */ /* 0x002fea000383ffff */
[----:B------:R-:W-:Y:S05]  /*7260*/  BRA `(.L_x_145) ;  /* 0xfffffff800647947 */ /* 0x000fea000383ffff */
.L_x_130:
[----:B0-----:R0:W1:Y:S02]  /*7270*/  SYNCS.PHASECHK.TRANS64.TRYWAIT P0, [R9+URZ], R4 ;  /* 0x00000004090075a7 */ /* 0x001064000800017f */
[----:B-1----:R-:W-:Y:S05]  /*7280*/  @!P0 NANOSLEEP.SYNCS 0x989680 ;  /* 0x009896800000895d */ /* 0x002fea0003900000 */
[----:B------:R-:W1:Y:S02]  /*7290*/  @!P0 SYNCS.PHASECHK.TRANS64 P0, [R9+URZ], R4 ;  /* 0x00000004090085a7 */ /* 0x000e64000800007f */
[----:B-1----:R-:W-:Y:S05]  /*72a0*/  @!P0 BRA `(.L_x_130) ;  /* 0xfffffffc00f08947 */ /* 0x002fea000383ffff */
[----:B------:R-:W-:Y:S05]  /*72b0*/  BRA `(.L_x_146) ;  /* 0xfffffff800747947 */ /* 0x000fea000383ffff */
.L_x_131:
[----:B0-----:R0:W1:Y:S02]  /*72c0*/  SYNCS.PHASECHK.TRANS64.TRYWAIT P0, [R8+URZ], R5 ;  /* 0x00000005080075a7 */ /* 0x001064000800017f */
[----:B-1----:R-:W-:Y:S05]  /*72d0*/  @!P0 NANOSLEEP.SYNCS 0x989680 ;  /* 0x009896800000895d */ /* 0x002fea0003900000 */
[----:B------:R-:W1:Y:S02]  /*72e0*/  @!P0 SYNCS.PHASECHK.TRANS64 P0, [R8+URZ], R5 ;  /* 0x00000005080085a7 */ /* 0x000e64000800007f */
[----:B-1----:R-:W-:Y:S05]  /*72f0*/  @!P0 BRA `(.L_x_131) ;  /* 0xfffffffc00f08947 */ /* 0x002fea000383ffff */
[----:B------:R-:W-:Y:S05]  /*7300*/  BRA `(.L_x_147) ;  /* 0xfffffff800847947 */ /* 0x000fea000383ffff */
.L_x_132:
[----:B0-----:R0:W1:Y:S02]  /*7310*/  SYNCS.PHASECHK.TRANS64.TRYWAIT P0, [R9+URZ], R4 ;  /* 0x00000004090075a7 */ /* 0x001064000800017f */
[----:B-1----:R-:W-:Y:S05]  /*7320*/  @!P0 NANOSLEEP.SYNCS 0x989680 ;  /* 0x009896800000895d */ /* 0x002fea0003900000 */
[----:B------:R-:W1:Y:S02]  /*7330*/  @!P0 SYNCS.PHASECHK.TRANS64 P0, [R9+URZ], R4 ;  /* 0x00000004090085a7 */ /* 0x000e64000800007f */
[----:B-1----:R-:W-:Y:S05]  /*7340*/  @!P0 BRA `(.L_x_132) ;  /* 0xfffffffc00f08947 */ /* 0x002fea000383ffff */
[----:B------:R-:W-:Y:S05]  /*7350*/  BRA `(.L_x_148) ;  /* 0xfffffff800947947 */ /* 0x000fea000383ffff */
.L_x_133:
[----:B0-----:R0:W1:Y:S02]  /*7360*/  SYNCS.PHASECHK.TRANS64.TRYWAIT P0, [R8+URZ], R5 ;  /* 0x00000005080075a7 */ /* 0x001064000800017f */
[----:B-1----:R-:W-:Y:S05]  /*7370*/  @!P0 NANOSLEEP.SYNCS 0x989680 ;  /* 0x009896800000895d */ /* 0x002fea0003900000 */
[----:B------:R-:W1:Y:S02]  /*7380*/  @!P0 SYNCS.PHASECHK.TRANS64 P0, [R8+URZ], R5 ;  /* 0x00000005080085a7 */ /* 0x000e64000800007f */
[----:B-1----:R-:W-:Y:S05]  /*7390*/  @!P0 BRA `(.L_x_133) ;  /* 0xfffffffc00f08947 */ /* 0x002fea000383ffff */
[----:B------:R-:W-:Y:S05]  /*73a0*/  BRA `(.L_x_149) ;  /* 0xfffffff800a47947 */ /* 0x000fea000383ffff */
.L_x_134:
[----:B0-----:R0:W1:Y:S02]  /*73b0*/  SYNCS.PHASECHK.TRANS64.TRYWAIT P0, [R9+URZ], R4 ;  /* 0x00000004090075a7 */ /* 0x001064000800017f */
[----:B-1----:R-:W-:Y:S05]  /*73c0*/  @!P0 NANOSLEEP.SYNCS 0x989680 ;  /* 0x009896800000895d */ /* 0x002fea0003900000 */
[----:B------:R-:W1:Y:S02]  /*73d0*/  @!P0 SYNCS.PHASECHK.TRANS64 P0, [R9+URZ], R4 ;  /* 0x00000004090085a7 */ /* 0x000e64000800007f */
[----:B-1----:R-:W-:Y:S05]  /*73e0*/  @!P0 BRA `(.L_x_134) ;  /* 0xfffffffc00f08947 */ /* 0x002fea000383ffff */
[----:B------:R-:W-:Y:S05]  /*73f0*/  BRA `(.L_x_150) ;  /* 0xfffffff800b47947 */ /* 0x000fea000383ffff */
.L_x_135:
[----:B0-----:R0:W1:Y:S02]  /*7400*/  SYNCS.PHASECHK.TRANS64.TRYWAIT P0, [R6+URZ], R5 ;  /* 0x00000005060075a7 */ /* 0x001064000800017f */
[----:B-1----:R-:W-:Y:S05]  /*7410*/  @!P0 NANOSLEEP.SYNCS 0x989680 ;  /* 0x009896800000895d */ /* 0x002fea0003900000 */
[----:B------:R-:W1:Y:S02]  /*7420*/  @!P0 SYNCS.PHASECHK.TRANS64 P0, [R6+URZ], R5 ;  /* 0x00000005060085a7 */ /* 0x000e64000800007f */
[----:B-1----:R-:W-:Y:S05]  /*7430*/  @!P0 BRA `(.L_x_135) ;  /* 0xfffffffc00f08947 */ /* 0x002fea000383ffff */
[----:B------:R-:W-:Y:S05]  /*7440*/  BRA `(.L_x_151) ;  /* 0xfffffff800bc7947 */ /* 0x000fea000383ffff */
.L_x_152:
[----:B------:R-:W-:-:S00]  /*7450*/  BRA `(.L_x_152) ;  /* 0xfffffffc00fc7947 */ /* 0x000fc0000383ffff */
[----:B------:R-:W-:-:S00]  /*7460*/  NOP ;  /* 0x0000000000007918 */ /* 0x000fc00000000000 */
        /* <DEDUP_REMOVED lines=9> */
.L_x_153:


//--------------------- .nv.shared._ZN7cutlass13device_kernelINS_4gemm6kernel13GemmUniversalIN4cute5tupleIJiiiiEEENS1_10collective13CollectiveMmaINS1_37MainloopSm90TmaGmmaWarpSpecializedFP8ILi9ENS5_IJNS4_1CILi2EEENSA_ILi1EEESC_EEENS1_35KernelTmaWarpSpecializedCooperativeEEENS5_IJNSA_ILi128EEENSA_ILi64EEESG_EEENS_12float_e5m2_tENS5_IJlSC_lEEESJ_SK_NS4_8TiledMMAINS4_8MMA_AtomIJNS4_4SM904GMMA30MMA_64x64x32_F32E5M2E5M2_SS_TNILNSO_7ScaleInE1ELSQ_1EEEEEENS4_6LayoutISD_NS5_IJSC_NSA_ILi0EEESU_EEEEENS5_IJNS4_10UnderscoreESX_SX_EEEEENS4_13SM90_TMA_LOADENS4_14ComposedLayoutINS4_7SwizzleILi3ELi4ELi3EEENS4_18smem_ptr_flag_bitsILi8EEENST_INS5_IJNSA_ILi8EEESG_EEENS5_IJSG_SC_EEEEEEEvNS4_8identityENS4_23SM90_TMA_LOAD_MULTICASTES1A_vS1B_EENS_8epilogue10collective6detail29Sm90TmaWarpSpecializedAdapterINS1F_15DefaultEpilogueISJ_SK_SK_NS1E_6thread17LinearCombinationISJ_Li1EffLNS1J_9ScaleType4KindE0ELNS_15FloatRoundStyleE2ESJ_EENS1_15EpilogueDefaultEEEEEvvEEEEvNT_6ParamsE --------------------------
	.section	.nv.shared._ZN7cutlass13device_kernelINS_4gemm6kernel13GemmUniversalIN4cute5tupleIJiiiiEEENS1_10collective13CollectiveMmaINS1_37MainloopSm90TmaGmmaWarpSpecializedFP8ILi9ENS5_IJNS4_1CILi2EEENSA_ILi1EEESC_EEENS1_35KernelTmaWarpSpecializedCooperativeEEENS5_IJNSA_ILi128EEENSA_ILi64EEESG_EEENS_12float_e5m2_tENS5_IJlSC_lEEESJ_SK_NS4_8TiledMMAINS4_8MMA_AtomIJNS4_4SM904GMMA30MMA_64x64x32_F32E5M2E5M2_SS_TNILNSO_7ScaleInE1ELSQ_1EEEEEENS4_6LayoutISD_NS5_IJSC_NSA_ILi0EEESU_EEEEENS5_IJNS4_10UnderscoreESX_SX_EEEEENS4_13SM90_TMA_LOADENS4_14ComposedLayoutINS4_7SwizzleILi3ELi4ELi3EEENS4_18smem_ptr_flag_bitsILi8EEENST_INS5_IJNSA_ILi8EEESG_EEENS5_IJSG_SC_EEEEEEEvNS4_8identityENS4_23SM90_TMA_LOAD_MULTICASTES1A_vS1B_EENS_8epilogue10collective6detail29Sm90TmaWarpSpecializedAdapterINS1F_15DefaultEpilogueISJ_SK_SK_NS1E_6thread17LinearCombinationISJ_Li1EffLNS1J_9ScaleType4KindE0ELNS_15FloatRoundStyleE2ESJ_EENS1_15EpilogueDefaultEEEEEvvEEEEvNT_6ParamsE,"aw",@nobits
	.sectionflags	@""
	.align	16
	.zero		1024


//--------------------- .nv.shared.reserved.0     --------------------------
	.section	.nv.shared.reserved.0,"aw",@nobits
	.weak		__nv_reservedSMEM_offset_0_alias
	.size		__nv_reservedSMEM_offset_0_alias, 0, 0
	.other		__nv_reservedSMEM_offset_0_alias,@"STO_CUDA_RESERVED_SHARED STV_DEFAULT"
__nv_reservedSMEM_offset_0_alias:
	.zero		0


//--------------------- .nv.global                --------------------------
	.section	.nv.global,"aw",@nobits
.nv.global:
	.type		_ZN40_INTERNAL_b70d2786_4_k_cu_6dbcf7e4_296364cute1_E,@object
	.size		_ZN40_INTERNAL_b70d2786_4_k_cu_6dbcf7e4_296364cute1_E,(_ZN40_INTERNAL_b70d2786_4_k_cu_6dbcf7e4_296364cuda3std3__45__cpo6cbeginE - _ZN40_INTERNAL_b70d2786_4_k_cu_6dbcf7e4_296364cute1_E)
_ZN40_INTERNAL_b70d2786_4_k_cu_6dbcf7e4_296364cute1_E:
	.zero		1
	.type		_ZN40_INTERNAL_b70d2786_4_k_cu_6dbcf7e4_296364cuda3std3__45__cpo6cbeginE,@object
	.size		_ZN40_INTERNAL_b70d2786_4_k_cu_6dbcf7e4_296364cuda3std3__45__cpo6cbeginE,(_ZN40_INTERNAL_b70d2786_4_k_cu_6dbcf7e4_296364cuda3std3__48in_placeE - _ZN40_INTERNAL_b70d2786_4_k_cu_6dbcf7e4_296364cuda3std3__45__cpo6cbeginE)
_ZN40_INTERNAL_b70d2786_4_k_cu_6dbcf7e4_296364cuda3std3__45__cpo6cbeginE:
	.zero		1
	.type		_ZN40_INTERNAL_b70d2786_4_k_cu_6dbcf7e4_296364cuda3std3__48in_placeE,@object
	.size		_ZN40_INTERNAL_b70d2786_4_k_cu_6dbcf7e4_296364cuda3std3__48in_placeE,(_ZN40_INTERNAL_b70d2786_4_k_cu_6dbcf7e4_296364cuda3std6ranges3__45__cpo9iter_moveE - _ZN40_INTERNAL_b70d2786_4_k_cu_6dbcf7e4_296364cuda3std3__48in_placeE)
_ZN40_INTERNAL_b70d2786_4_k_cu_6dbcf7e4_296364cuda3std3__48in_placeE:
	.zero		1
	.type		_ZN40_INTERNAL_b70d2786_4_k_cu_6dbcf7e4_296364cuda3std6ranges3__45__cpo9iter_moveE,@object
	.size		_ZN40_INTERNAL_b70d2786_4_k_cu_6dbcf7e4_296364cuda3std6ranges3__45__cpo9iter_moveE,(_ZN40_INTERNAL_b70d2786_4_k_cu_6dbcf7e4_296364cuda3std3__45__cpo5beginE - _ZN40_INTERNAL_b70d2786_4_k_cu_6dbcf7e4_296364cuda3std6ranges3__45__cpo9iter_moveE)
_ZN40_INTERNAL_b70d2786_4_k_cu_6dbcf7e4_296364cuda3std6ranges3__45__cpo9iter_moveE:
	.zero		1
	.type		_ZN40_INTERNAL_b70d2786_4_k_cu_6dbcf7e4_296364cuda3std3__45__cpo5beginE,@object
	.size		_ZN40_INTERNAL_b70d2786_4_k_cu_6dbcf7e4_296364cuda3std3__45__cpo5beginE,(_ZN40_INTERNAL_b70d2786_4_k_cu_6dbcf7e4_296364cuda3std3__442_GLOBAL__N__b70d2786_4_k_cu_6dbcf7e4_296366ignoreE - _ZN40_INTERNAL_b70d2786_4_k_cu_6dbcf7e4_296364cuda3std3__45__cpo5beginE)
_ZN40_INTERNAL_b70d2786_4_k_cu_6dbcf7e4_296364cuda3std3__45__cpo5beginE:
	.zero		1
	.type		_ZN40_INTERNAL_b70d2786_4_k_cu_6dbcf7e4_296364cuda3std3__442_GLOBAL__N__b70d2786_4_k_cu_6dbcf7e4_296366ignoreE,@object
	.size		_ZN40_INTERNAL_b70d2786_4_k_cu_6dbcf7e4_296364cuda3std3__442_GLOBAL__N__b70d2786_4_k_cu_6dbcf7e4_296366ignoreE,(_ZN40_INTERNAL_b70d2786_4_k_cu_6dbcf7e4_296364cute7productE - _ZN40_INTERNAL_b70d2786_4_k_cu_6dbcf7e4_296364cuda3std3__442_GLOBAL__N__b70d2786_4_k_cu_6dbcf7e4_296366ignoreE)
_ZN40_INTERNAL_b70d2786_4_k_cu_6dbcf7e4_296364cuda3std3__442_GLOBAL__N__b70d2786_4_k_cu_6dbcf7e4_296366ignoreE:
	.zero		1
	.type		_ZN40_INTERNAL_b70d2786_4_k_cu_6dbcf7e4_296364cute7productE,@object
	.size		_ZN40_INTERNAL_b70d2786_4_k_cu_6dbcf7e4_296364cute7productE,(_ZN40_INTERNAL_b70d2786_4_k_cu_6dbcf7e4_296364cuda3std3__45__cpo3endE - _ZN40_INTERNAL_b70d2786_4_k_cu_6dbcf7e4_296364cute7productE)
_ZN40_INTERNAL_b70d2786_4_k_cu_6dbcf7e4_296364cute7productE:
	.zero		1
	.type		_ZN40_INTERNAL_b70d2786_4_k_cu_6dbcf7e4_296364cuda3std3__45__cpo3endE,@object
	.size		_ZN40_INTERNAL_b70d2786_4_k_cu_6dbcf7e4_296364cuda3std3__45__cpo3endE,(_ZN40_INTERNAL_b70d2786_4_k_cu_6dbcf7e4_296364cuda3std3__419piecewise_constructE - _ZN40_INTERNAL_b70d2786_4_k_cu_6dbcf7e4_296364cuda3std3__45__cpo3endE)
_ZN40_INTERNAL_b70d2786_4_k_cu_6dbcf7e4_296364cuda3std3__45__cpo3endE:
	.zero		1
	.type		_ZN40_INTERNAL_b70d2786_4_k_cu_6dbcf7e4_296364cuda3std3__419piecewise_constructE,@object
	.size		_ZN40_INTERNAL_b70d2786_4_k_cu_6dbcf7e4_296364cuda3std3__419piecewise_constructE,(_ZN40_INTERNAL_b70d2786_4_k_cu_6dbcf7e4_296364cuda3std3__45__cpo4cendE - _ZN40_INTERNAL_b70d2786_4_k_cu_6dbcf7e4_296364cuda3std3__419piecewise_constructE)
_ZN40_INTERNAL_b70d2786_4_k_cu_6dbcf7e4_296364cuda3std3__419piecewise_constructE:
	.zero		1
	.type		_ZN40_INTERNAL_b70d2786_4_k_cu_6dbcf7e4_296364cuda3std3__45__cpo4cendE,@object
	.size		_ZN40_INTERNAL_b70d2786_4_k_cu_6dbcf7e4_296364cuda3std3__45__cpo4cendE,(_ZN40_INTERNAL_b70d2786_4_k_cu_6dbcf7e4_296364cuda3std6ranges3__45__cpo4swapE - _ZN40_INTERNAL_b70d2786_4_k_cu_6dbcf7e4_296364cuda3std3__45__cpo4cendE)
_ZN40_INTERNAL_b70d2786_4_k_cu_6dbcf7e4_296364cuda3std3__45__cpo4cendE:
	.zero		1
	.type		_ZN40_INTERNAL_b70d2786_4_k_cu_6dbcf7e4_296364cuda3std6ranges3__45__cpo4swapE,@object
	.size		_ZN40_INTERNAL_b70d2786_4_k_cu_6dbcf7e4_296364cuda3std6ranges3__45__cpo4swapE,(.L_7 - _ZN40_INTERNAL_b70d2786_4_k_cu_6dbcf7e4_296364cuda3std6ranges3__45__cpo4swapE)
_ZN40_INTERNAL_b70d2786_4_k_cu_6dbcf7e4_296364cuda3std6ranges3__45__cpo4swapE:
	.zero		1
.L_7:


//--------------------- .nv.constant0._ZN7cutlass13device_kernelINS_4gemm6kernel13GemmUniversalIN4cute5tupleIJiiiiEEENS1_10collective13CollectiveMmaINS1_37MainloopSm90TmaGmmaWarpSpecializedFP8ILi9ENS5_IJNS4_1CILi2EEENSA_ILi1EEESC_EEENS1_35KernelTmaWarpSpecializedCooperativeEEENS5_IJNSA_ILi128EEENSA_ILi64EEESG_EEENS_12float_e5m2_tENS5_IJlSC_lEEESJ_SK_NS4_8TiledMMAINS4_8MMA_AtomIJNS4_4SM904GMMA30MMA_64x64x32_F32E5M2E5M2_SS_TNILNSO_7ScaleInE1ELSQ_1EEEEEENS4_6LayoutISD_NS5_IJSC_NSA_ILi0EEESU_EEEEENS5_IJNS4_10UnderscoreESX_SX_EEEEENS4_13SM90_TMA_LOADENS4_14ComposedLayoutINS4_7SwizzleILi3ELi4ELi3EEENS4_18smem_ptr_flag_bitsILi8EEENST_INS5_IJNSA_ILi8EEESG_EEENS5_IJSG_SC_EEEEEEEvNS4_8identityENS4_23SM90_TMA_LOAD_MULTICASTES1A_vS1B_EENS_8epilogue10collective6detail29Sm90TmaWarpSpecializedAdapterINS1F_15DefaultEpilogueISJ_SK_SK_NS1E_6thread17LinearCombinationISJ_Li1EffLNS1J_9ScaleType4KindE0ELNS_15FloatRoundStyleE2ESJ_EENS1_15EpilogueDefaultEEEEEvvEEEEvNT_6ParamsE --------------------------
	.section	.nv.constant0._ZN7cutlass13device_kernelINS_4gemm6kernel13GemmUniversalIN4cute5tupleIJiiiiEEENS1_10collective13CollectiveMmaINS1_37MainloopSm90TmaGmmaWarpSpecializedFP8ILi9ENS5_IJNS4_1CILi2EEENSA_ILi1EEESC_EEENS1_35KernelTmaWarpSpecializedCooperativeEEENS5_IJNSA_ILi128EEENSA_ILi64EEESG_EEENS_12float_e5m2_tENS5_IJlSC_lEEESJ_SK_NS4_8TiledMMAINS4_8MMA_AtomIJNS4_4SM904GMMA30MMA_64x64x32_F32E5M2E5M2_SS_TNILNSO_7ScaleInE1ELSQ_1EEEEEENS4_6LayoutISD_NS5_IJSC_NSA_ILi0EEESU_EEEEENS5_IJNS4_10UnderscoreESX_SX_EEEEENS4_13SM90_TMA_LOADENS4_14ComposedLayoutINS4_7SwizzleILi3ELi4ELi3EEENS4_18smem_ptr_flag_bitsILi8EEENST_INS5_IJNSA_ILi8EEESG_EEENS5_IJSG_SC_EEEEEEEvNS4_8identityENS4_23SM90_TMA_LOAD_MULTICASTES1A_vS1B_EENS_8epilogue10collective6detail29Sm90TmaWarpSpecializedAdapterINS1F_15DefaultEpilogueISJ_SK_SK_NS1E_6thread17LinearCombinationISJ_Li1EffLNS1J_9ScaleType4KindE0ELNS_15FloatRoundStyleE2ESJ_EENS1_15EpilogueDefaultEEEEEvvEEEEvNT_6ParamsE,"a",@progbits
	.sectionflags	@""
	.align	4
.nv.constant0._ZN7cutlass13device_kernelINS_4gemm6kernel13GemmUniversalIN4cute5tupleIJiiiiEEENS1_10collective13CollectiveMmaINS1_37MainloopSm90TmaGmmaWarpSpecializedFP8ILi9ENS5_IJNS4_1CILi2EEENSA_ILi1EEESC_EEENS1_35KernelTmaWarpSpecializedCooperativeEEENS5_IJNSA_ILi128EEENSA_ILi64EEESG_EEENS_12float_e5m2_tENS5_IJlSC_lEEESJ_SK_NS4_8TiledMMAINS4_8MMA_AtomIJNS4_4SM904GMMA30MMA_64x64x32_F32E5M2E5M2_SS_TNILNSO_7ScaleInE1ELSQ_1EEEEEENS4_6LayoutISD_NS5_IJSC_NSA_ILi0EEESU_EEEEENS5_IJNS4_10UnderscoreESX_SX_EEEEENS4_13SM90_TMA_LOADENS4_14ComposedLayoutINS4_7SwizzleILi3ELi4ELi3EEENS4_18smem_ptr_flag_bitsILi8EEENST_INS5_IJNSA_ILi8EEESG_EEENS5_IJSG_SC_EEEEEEEvNS4_8identityENS4_23SM90_TMA_LOAD_MULTICASTES1A_vS1B_EENS_8epilogue10collective6detail29Sm90TmaWarpSpecializedAdapterINS1F_15DefaultEpilogueISJ_SK_SK_NS1E_6thread17LinearCombinationISJ_Li1EffLNS1J_9ScaleType4KindE0ELNS_15FloatRoundStyleE2ESJ_EENS1_15EpilogueDefaultEEEEEvvEEEEvNT_6ParamsE:
	.zero		1664


//--------------------- SYMBOLS --------------------------

	.type		.nv.reservedSmem.offset0,@object
	.size		.nv.reservedSmem.offset0,0x4
